//
// Generated by NVIDIA NVVM Compiler
//
// Compiler Build ID: CL-36424714
// Cuda compilation tools, release 13.0, V13.0.88
// Based on NVVM 20.0.0
//

.version 9.0
.target sm_100
.address_size 64

	// .globl	_ZN12Matrix2d_gpu10add_kernelIdEEvPT_S2_S2_ii
// _ZZN12Matrix2d_gpu10sum_kernelIdEEvPT_iE10partialSum has been demoted

.visible .entry _ZN12Matrix2d_gpu10add_kernelIdEEvPT_S2_S2_ii(
	.param .u64 .ptr .align 1 _ZN12Matrix2d_gpu10add_kernelIdEEvPT_S2_S2_ii_param_0,
	.param .u64 .ptr .align 1 _ZN12Matrix2d_gpu10add_kernelIdEEvPT_S2_S2_ii_param_1,
	.param .u64 .ptr .align 1 _ZN12Matrix2d_gpu10add_kernelIdEEvPT_S2_S2_ii_param_2,
	.param .u32 _ZN12Matrix2d_gpu10add_kernelIdEEvPT_S2_S2_ii_param_3,
	.param .u32 _ZN12Matrix2d_gpu10add_kernelIdEEvPT_S2_S2_ii_param_4
)
{
	.reg .pred 	%p<4>;
	.reg .b32 	%r<14>;
	.reg .b64 	%rd<11>;
	.reg .b64 	%fd<4>;

	ld.param.u64 	%rd1, [_ZN12Matrix2d_gpu10add_kernelIdEEvPT_S2_S2_ii_param_0];
	ld.param.u64 	%rd2, [_ZN12Matrix2d_gpu10add_kernelIdEEvPT_S2_S2_ii_param_1];
	ld.param.u64 	%rd3, [_ZN12Matrix2d_gpu10add_kernelIdEEvPT_S2_S2_ii_param_2];
	ld.param.u32 	%r4, [_ZN12Matrix2d_gpu10add_kernelIdEEvPT_S2_S2_ii_param_3];
	ld.param.u32 	%r5, [_ZN12Matrix2d_gpu10add_kernelIdEEvPT_S2_S2_ii_param_4];
	mov.u32 	%r6, %ntid.x;
	mov.u32 	%r7, %ctaid.x;
	mov.u32 	%r8, %tid.x;
	mad.lo.s32 	%r1, %r6, %r7, %r8;
	mov.u32 	%r9, %ntid.y;
	mov.u32 	%r10, %ctaid.y;
	mov.u32 	%r11, %tid.y;
	mad.lo.s32 	%r12, %r9, %r10, %r11;
	setp.ge.s32 	%p1, %r1, %r4;
	setp.ge.s32 	%p2, %r12, %r5;
	or.pred  	%p3, %p1, %p2;
	@%p3 bra 	$L__BB0_2;
	cvta.to.global.u64 	%rd4, %rd2;
	cvta.to.global.u64 	%rd5, %rd3;
	cvta.to.global.u64 	%rd6, %rd1;
	mad.lo.s32 	%r13, %r5, %r1, %r12;
	mul.wide.s32 	%rd7, %r13, 8;
	add.s64 	%rd8, %rd4, %rd7;
	ld.global.f64 	%fd1, [%rd8];
	add.s64 	%rd9, %rd5, %rd7;
	ld.global.f64 	%fd2, [%rd9];
	add.f64 	%fd3, %fd1, %fd2;
	add.s64 	%rd10, %rd6, %rd7;
	st.global.f64 	[%rd10], %fd3;
$L__BB0_2:
	ret;

}
	// .globl	_ZN12Matrix2d_gpu14add_num_kernelIdEEvPT_S2_S1_ii
.visible .entry _ZN12Matrix2d_gpu14add_num_kernelIdEEvPT_S2_S1_ii(
	.param .u64 .ptr .align 1 _ZN12Matrix2d_gpu14add_num_kernelIdEEvPT_S2_S1_ii_param_0,
	.param .u64 .ptr .align 1 _ZN12Matrix2d_gpu14add_num_kernelIdEEvPT_S2_S1_ii_param_1,
	.param .f64 _ZN12Matrix2d_gpu14add_num_kernelIdEEvPT_S2_S1_ii_param_2,
	.param .u32 _ZN12Matrix2d_gpu14add_num_kernelIdEEvPT_S2_S1_ii_param_3,
	.param .u32 _ZN12Matrix2d_gpu14add_num_kernelIdEEvPT_S2_S1_ii_param_4
)
{
	.reg .pred 	%p<4>;
	.reg .b32 	%r<14>;
	.reg .b64 	%rd<8>;
	.reg .b64 	%fd<4>;

	ld.param.u64 	%rd1, [_ZN12Matrix2d_gpu14add_num_kernelIdEEvPT_S2_S1_ii_param_0];
	ld.param.u64 	%rd2, [_ZN12Matrix2d_gpu14add_num_kernelIdEEvPT_S2_S1_ii_param_1];
	ld.param.f64 	%fd1, [_ZN12Matrix2d_gpu14add_num_kernelIdEEvPT_S2_S1_ii_param_2];
	ld.param.u32 	%r4, [_ZN12Matrix2d_gpu14add_num_kernelIdEEvPT_S2_S1_ii_param_3];
	ld.param.u32 	%r5, [_ZN12Matrix2d_gpu14add_num_kernelIdEEvPT_S2_S1_ii_param_4];
	mov.u32 	%r6, %ntid.x;
	mov.u32 	%r7, %ctaid.x;
	mov.u32 	%r8, %tid.x;
	mad.lo.s32 	%r1, %r6, %r7, %r8;
	mov.u32 	%r9, %ntid.y;
	mov.u32 	%r10, %ctaid.y;
	mov.u32 	%r11, %tid.y;
	mad.lo.s32 	%r12, %r9, %r10, %r11;
	setp.ge.s32 	%p1, %r1, %r4;
	setp.ge.s32 	%p2, %r12, %r5;
	or.pred  	%p3, %p1, %p2;
	@%p3 bra 	$L__BB1_2;
	cvta.to.global.u64 	%rd3, %rd2;
	cvta.to.global.u64 	%rd4, %rd1;
	mad.lo.s32 	%r13, %r5, %r1, %r12;
	mul.wide.s32 	%rd5, %r13, 8;
	add.s64 	%rd6, %rd3, %rd5;
	ld.global.f64 	%fd2, [%rd6];
	add.f64 	%fd3, %fd1, %fd2;
	add.s64 	%rd7, %rd4, %rd5;
	st.global.f64 	[%rd7], %fd3;
$L__BB1_2:
	ret;

}
	// .globl	_ZN12Matrix2d_gpu13assign_kernelIdEEvPT_S2_i
.visible .entry _ZN12Matrix2d_gpu13assign_kernelIdEEvPT_S2_i(
	.param .u64 .ptr .align 1 _ZN12Matrix2d_gpu13assign_kernelIdEEvPT_S2_i_param_0,
	.param .u64 .ptr .align 1 _ZN12Matrix2d_gpu13assign_kernelIdEEvPT_S2_i_param_1,
	.param .u32 _ZN12Matrix2d_gpu13assign_kernelIdEEvPT_S2_i_param_2
)
{
	.reg .pred 	%p<2>;
	.reg .b32 	%r<6>;
	.reg .b64 	%rd<8>;
	.reg .b64 	%fd<2>;

	ld.param.u64 	%rd1, [_ZN12Matrix2d_gpu13assign_kernelIdEEvPT_S2_i_param_0];
	ld.param.u64 	%rd2, [_ZN12Matrix2d_gpu13assign_kernelIdEEvPT_S2_i_param_1];
	ld.param.u32 	%r2, [_ZN12Matrix2d_gpu13assign_kernelIdEEvPT_S2_i_param_2];
	mov.u32 	%r3, %ctaid.x;
	mov.u32 	%r4, %ntid.x;
	mov.u32 	%r5, %tid.x;
	mad.lo.s32 	%r1, %r3, %r4, %r5;
	setp.ge.s32 	%p1, %r1, %r2;
	@%p1 bra 	$L__BB2_2;
	cvta.to.global.u64 	%rd3, %rd2;
	cvta.to.global.u64 	%rd4, %rd1;
	mul.wide.s32 	%rd5, %r1, 8;
	add.s64 	%rd6, %rd3, %rd5;
	ld.global.f64 	%fd1, [%rd6];
	add.s64 	%rd7, %rd4, %rd5;
	st.global.f64 	[%rd7], %fd1;
$L__BB2_2:
	ret;

}
	// .globl	_ZN12Matrix2d_gpu11mult_kernelIdEEvPT_S2_S2_iii
.visible .entry _ZN12Matrix2d_gpu11mult_kernelIdEEvPT_S2_S2_iii(
	.param .u64 .ptr .align 1 _ZN12Matrix2d_gpu11mult_kernelIdEEvPT_S2_S2_iii_param_0,
	.param .u64 .ptr .align 1 _ZN12Matrix2d_gpu11mult_kernelIdEEvPT_S2_S2_iii_param_1,
	.param .u64 .ptr .align 1 _ZN12Matrix2d_gpu11mult_kernelIdEEvPT_S2_S2_iii_param_2,
	.param .u32 _ZN12Matrix2d_gpu11mult_kernelIdEEvPT_S2_S2_iii_param_3,
	.param .u32 _ZN12Matrix2d_gpu11mult_kernelIdEEvPT_S2_S2_iii_param_4,
	.param .u32 _ZN12Matrix2d_gpu11mult_kernelIdEEvPT_S2_S2_iii_param_5
)
{
	.reg .pred 	%p<13>;
	.reg .b32 	%r<46>;
	.reg .b64 	%rd<41>;
	.reg .b64 	%fd<56>;

	ld.param.u64 	%rd5, [_ZN12Matrix2d_gpu11mult_kernelIdEEvPT_S2_S2_iii_param_0];
	ld.param.u64 	%rd6, [_ZN12Matrix2d_gpu11mult_kernelIdEEvPT_S2_S2_iii_param_1];
	ld.param.u64 	%rd7, [_ZN12Matrix2d_gpu11mult_kernelIdEEvPT_S2_S2_iii_param_2];
	ld.param.u32 	%r22, [_ZN12Matrix2d_gpu11mult_kernelIdEEvPT_S2_S2_iii_param_3];
	ld.param.u32 	%r20, [_ZN12Matrix2d_gpu11mult_kernelIdEEvPT_S2_S2_iii_param_4];
	ld.param.u32 	%r23, [_ZN12Matrix2d_gpu11mult_kernelIdEEvPT_S2_S2_iii_param_5];
	cvta.to.global.u64 	%rd1, %rd7;
	cvta.to.global.u64 	%rd2, %rd6;
	mov.u32 	%r24, %ctaid.x;
	mov.u32 	%r25, %ntid.x;
	mov.u32 	%r26, %tid.x;
	mad.lo.s32 	%r1, %r24, %r25, %r26;
	mov.u32 	%r27, %ctaid.y;
	mov.u32 	%r28, %ntid.y;
	mov.u32 	%r29, %tid.y;
	mad.lo.s32 	%r30, %r27, %r28, %r29;
	setp.ge.s32 	%p1, %r1, %r22;
	setp.ge.s32 	%p2, %r30, %r23;
	or.pred  	%p3, %p1, %p2;
	@%p3 bra 	$L__BB3_13;
	cvta.to.global.u64 	%rd8, %rd5;
	mad.lo.s32 	%r31, %r23, %r1, %r30;
	mul.wide.s32 	%rd9, %r31, 8;
	add.s64 	%rd3, %rd8, %rd9;
	mov.b64 	%rd10, 0;
	st.global.u64 	[%rd3], %rd10;
	setp.lt.s32 	%p4, %r20, 1;
	@%p4 bra 	$L__BB3_13;
	mul.lo.s32 	%r3, %r20, %r1;
	and.b32  	%r4, %r20, 7;
	setp.lt.u32 	%p5, %r20, 8;
	mov.b32 	%r44, 0;
	mov.f64 	%fd53, 0d0000000000000000;
	@%p5 bra 	$L__BB3_5;
	and.b32  	%r44, %r20, 2147483640;
	neg.s32 	%r42, %r44;
	shl.b32 	%r7, %r23, 3;
	add.s64 	%rd4, %rd2, 32;
	mov.f64 	%fd53, 0d0000000000000000;
	mul.wide.s32 	%rd15, %r23, 8;
	mov.u32 	%r40, %r3;
	mov.u32 	%r41, %r30;
$L__BB3_4:
	.pragma "nounroll";
	mul.wide.s32 	%rd11, %r40, 8;
	add.s64 	%rd12, %rd4, %rd11;
	ld.global.f64 	%fd10, [%rd12+-32];
	mul.wide.s32 	%rd13, %r41, 8;
	add.s64 	%rd14, %rd1, %rd13;
	ld.global.f64 	%fd11, [%rd14];
	fma.rn.f64 	%fd12, %fd10, %fd11, %fd53;
	st.global.f64 	[%rd3], %fd12;
	ld.global.f64 	%fd13, [%rd12+-24];
	add.s64 	%rd16, %rd14, %rd15;
	ld.global.f64 	%fd14, [%rd16];
	fma.rn.f64 	%fd15, %fd13, %fd14, %fd12;
	st.global.f64 	[%rd3], %fd15;
	ld.global.f64 	%fd16, [%rd12+-16];
	add.s64 	%rd17, %rd16, %rd15;
	ld.global.f64 	%fd17, [%rd17];
	fma.rn.f64 	%fd18, %fd16, %fd17, %fd15;
	st.global.f64 	[%rd3], %fd18;
	ld.global.f64 	%fd19, [%rd12+-8];
	add.s64 	%rd18, %rd17, %rd15;
	ld.global.f64 	%fd20, [%rd18];
	fma.rn.f64 	%fd21, %fd19, %fd20, %fd18;
	st.global.f64 	[%rd3], %fd21;
	ld.global.f64 	%fd22, [%rd12];
	add.s64 	%rd19, %rd18, %rd15;
	ld.global.f64 	%fd23, [%rd19];
	fma.rn.f64 	%fd24, %fd22, %fd23, %fd21;
	st.global.f64 	[%rd3], %fd24;
	ld.global.f64 	%fd25, [%rd12+8];
	add.s64 	%rd20, %rd19, %rd15;
	ld.global.f64 	%fd26, [%rd20];
	fma.rn.f64 	%fd27, %fd25, %fd26, %fd24;
	st.global.f64 	[%rd3], %fd27;
	ld.global.f64 	%fd28, [%rd12+16];
	add.s64 	%rd21, %rd20, %rd15;
	ld.global.f64 	%fd29, [%rd21];
	fma.rn.f64 	%fd30, %fd28, %fd29, %fd27;
	st.global.f64 	[%rd3], %fd30;
	ld.global.f64 	%fd31, [%rd12+24];
	add.s64 	%rd22, %rd21, %rd15;
	ld.global.f64 	%fd32, [%rd22];
	fma.rn.f64 	%fd53, %fd31, %fd32, %fd30;
	st.global.f64 	[%rd3], %fd53;
	add.s32 	%r42, %r42, 8;
	add.s32 	%r41, %r41, %r7;
	add.s32 	%r40, %r40, 8;
	setp.ne.s32 	%p6, %r42, 0;
	@%p6 bra 	$L__BB3_4;
$L__BB3_5:
	setp.eq.s32 	%p7, %r4, 0;
	@%p7 bra 	$L__BB3_13;
	and.b32  	%r15, %r20, 3;
	setp.lt.u32 	%p8, %r4, 4;
	@%p8 bra 	$L__BB3_8;
	add.s32 	%r33, %r44, %r3;
	mul.wide.s32 	%rd23, %r33, 8;
	add.s64 	%rd24, %rd2, %rd23;
	ld.global.f64 	%fd33, [%rd24];
	mad.lo.s32 	%r34, %r44, %r23, %r30;
	mul.wide.s32 	%rd25, %r34, 8;
	add.s64 	%rd26, %rd1, %rd25;
	ld.global.f64 	%fd34, [%rd26];
	fma.rn.f64 	%fd35, %fd33, %fd34, %fd53;
	st.global.f64 	[%rd3], %fd35;
	ld.global.f64 	%fd36, [%rd24+8];
	mul.wide.s32 	%rd27, %r23, 8;
	add.s64 	%rd28, %rd26, %rd27;
	ld.global.f64 	%fd37, [%rd28];
	fma.rn.f64 	%fd38, %fd36, %fd37, %fd35;
	st.global.f64 	[%rd3], %fd38;
	ld.global.f64 	%fd39, [%rd24+16];
	add.s64 	%rd29, %rd28, %rd27;
	ld.global.f64 	%fd40, [%rd29];
	fma.rn.f64 	%fd41, %fd39, %fd40, %fd38;
	st.global.f64 	[%rd3], %fd41;
	ld.global.f64 	%fd42, [%rd24+24];
	add.s64 	%rd30, %rd29, %rd27;
	ld.global.f64 	%fd43, [%rd30];
	fma.rn.f64 	%fd53, %fd42, %fd43, %fd41;
	st.global.f64 	[%rd3], %fd53;
	add.s32 	%r44, %r44, 4;
$L__BB3_8:
	setp.eq.s32 	%p9, %r15, 0;
	@%p9 bra 	$L__BB3_13;
	setp.eq.s32 	%p10, %r15, 1;
	@%p10 bra 	$L__BB3_11;
	add.s32 	%r35, %r44, %r3;
	mul.wide.s32 	%rd31, %r35, 8;
	add.s64 	%rd32, %rd2, %rd31;
	ld.global.f64 	%fd44, [%rd32];
	mad.lo.s32 	%r36, %r44, %r23, %r30;
	mul.wide.s32 	%rd33, %r36, 8;
	add.s64 	%rd34, %rd1, %rd33;
	ld.global.f64 	%fd45, [%rd34];
	fma.rn.f64 	%fd46, %fd44, %fd45, %fd53;
	st.global.f64 	[%rd3], %fd46;
	ld.global.f64 	%fd47, [%rd32+8];
	mul.wide.s32 	%rd35, %r23, 8;
	add.s64 	%rd36, %rd34, %rd35;
	ld.global.f64 	%fd48, [%rd36];
	fma.rn.f64 	%fd53, %fd47, %fd48, %fd46;
	st.global.f64 	[%rd3], %fd53;
	add.s32 	%r44, %r44, 2;
$L__BB3_11:
	and.b32  	%r37, %r20, 1;
	setp.eq.b32 	%p11, %r37, 1;
	not.pred 	%p12, %p11;
	@%p12 bra 	$L__BB3_13;
	add.s32 	%r38, %r44, %r3;
	mul.wide.s32 	%rd37, %r38, 8;
	add.s64 	%rd38, %rd2, %rd37;
	ld.global.f64 	%fd49, [%rd38];
	mad.lo.s32 	%r39, %r44, %r23, %r30;
	mul.wide.s32 	%rd39, %r39, 8;
	add.s64 	%rd40, %rd1, %rd39;
	ld.global.f64 	%fd50, [%rd40];
	fma.rn.f64 	%fd51, %fd49, %fd50, %fd53;
	st.global.f64 	[%rd3], %fd51;
$L__BB3_13:
	ret;

}
	// .globl	_ZN12Matrix2d_gpu15mult_num_kernelIdEEvPT_S2_S1_ii
.visible .entry _ZN12Matrix2d_gpu15mult_num_kernelIdEEvPT_S2_S1_ii(
	.param .u64 .ptr .align 1 _ZN12Matrix2d_gpu15mult_num_kernelIdEEvPT_S2_S1_ii_param_0,
	.param .u64 .ptr .align 1 _ZN12Matrix2d_gpu15mult_num_kernelIdEEvPT_S2_S1_ii_param_1,
	.param .f64 _ZN12Matrix2d_gpu15mult_num_kernelIdEEvPT_S2_S1_ii_param_2,
	.param .u32 _ZN12Matrix2d_gpu15mult_num_kernelIdEEvPT_S2_S1_ii_param_3,
	.param .u32 _ZN12Matrix2d_gpu15mult_num_kernelIdEEvPT_S2_S1_ii_param_4
)
{
	.reg .pred 	%p<4>;
	.reg .b32 	%r<14>;
	.reg .b64 	%rd<8>;
	.reg .b64 	%fd<4>;

	ld.param.u64 	%rd1, [_ZN12Matrix2d_gpu15mult_num_kernelIdEEvPT_S2_S1_ii_param_0];
	ld.param.u64 	%rd2, [_ZN12Matrix2d_gpu15mult_num_kernelIdEEvPT_S2_S1_ii_param_1];
	ld.param.f64 	%fd1, [_ZN12Matrix2d_gpu15mult_num_kernelIdEEvPT_S2_S1_ii_param_2];
	ld.param.u32 	%r4, [_ZN12Matrix2d_gpu15mult_num_kernelIdEEvPT_S2_S1_ii_param_3];
	ld.param.u32 	%r5, [_ZN12Matrix2d_gpu15mult_num_kernelIdEEvPT_S2_S1_ii_param_4];
	mov.u32 	%r6, %ntid.x;
	mov.u32 	%r7, %ctaid.x;
	mov.u32 	%r8, %tid.x;
	mad.lo.s32 	%r1, %r6, %r7, %r8;
	mov.u32 	%r9, %ntid.y;
	mov.u32 	%r10, %ctaid.y;
	mov.u32 	%r11, %tid.y;
	mad.lo.s32 	%r12, %r9, %r10, %r11;
	setp.ge.s32 	%p1, %r1, %r4;
	setp.ge.s32 	%p2, %r12, %r5;
	or.pred  	%p3, %p1, %p2;
	@%p3 bra 	$L__BB4_2;
	cvta.to.global.u64 	%rd3, %rd2;
	cvta.to.global.u64 	%rd4, %rd1;
	mad.lo.s32 	%r13, %r5, %r1, %r12;
	mul.wide.s32 	%rd5, %r13, 8;
	add.s64 	%rd6, %rd3, %rd5;
	ld.global.f64 	%fd2, [%rd6];
	mul.f64 	%fd3, %fd1, %fd2;
	add.s64 	%rd7, %rd4, %rd5;
	st.global.f64 	[%rd7], %fd3;
$L__BB4_2:
	ret;

}
	// .globl	_ZN12Matrix2d_gpu10sum_kernelIdEEvPT_i
.visible .entry _ZN12Matrix2d_gpu10sum_kernelIdEEvPT_i(
	.param .u64 .ptr .align 1 _ZN12Matrix2d_gpu10sum_kernelIdEEvPT_i_param_0,
	.param .u32 _ZN12Matrix2d_gpu10sum_kernelIdEEvPT_i_param_1
)
{
	.reg .pred 	%p<6>;
	.reg .b32 	%r<18>;
	.reg .b64 	%rd<8>;
	.reg .b64 	%fd<6>;
	// demoted variable
	.shared .align 8 .b8 _ZZN12Matrix2d_gpu10sum_kernelIdEEvPT_iE10partialSum[8192];
	ld.param.u64 	%rd2, [_ZN12Matrix2d_gpu10sum_kernelIdEEvPT_i_param_0];
	ld.param.u32 	%r8, [_ZN12Matrix2d_gpu10sum_kernelIdEEvPT_i_param_1];
	cvta.to.global.u64 	%rd1, %rd2;
	mov.u32 	%r1, %tid.x;
	mov.u32 	%r9, %ctaid.x;
	mov.u32 	%r2, %ntid.x;
	mul.lo.s32 	%r3, %r9, %r2;
	add.s32 	%r4, %r3, %r1;
	setp.ge.u32 	%p1, %r4, %r8;
	shl.b32 	%r10, %r1, 3;
	mov.u32 	%r11, _ZZN12Matrix2d_gpu10sum_kernelIdEEvPT_iE10partialSum;
	add.s32 	%r5, %r11, %r10;
	@%p1 bra 	$L__BB5_2;
	mul.wide.u32 	%rd4, %r4, 8;
	add.s64 	%rd5, %rd1, %rd4;
	ld.global.f64 	%fd1, [%rd5];
	st.shared.f64 	[%r5], %fd1;
	bra.uni 	$L__BB5_3;
$L__BB5_2:
	mov.b64 	%rd3, 0;
	st.shared.u64 	[%r5], %rd3;
$L__BB5_3:
	bar.sync 	0;
	setp.lt.u32 	%p2, %r2, 2;
	@%p2 bra 	$L__BB5_8;
	mov.b32 	%r17, 1;
$L__BB5_5:
	shl.b32 	%r7, %r17, 1;
	add.s32 	%r13, %r7, -1;
	and.b32  	%r14, %r13, %r1;
	setp.ne.s32 	%p3, %r14, 0;
	@%p3 bra 	$L__BB5_7;
	shl.b32 	%r15, %r17, 3;
	add.s32 	%r16, %r5, %r15;
	ld.shared.f64 	%fd2, [%r16];
	ld.shared.f64 	%fd3, [%r5];
	add.f64 	%fd4, %fd2, %fd3;
	st.shared.f64 	[%r5], %fd4;
$L__BB5_7:
	bar.sync 	0;
	setp.lt.u32 	%p4, %r7, %r2;
	mov.u32 	%r17, %r7;
	@%p4 bra 	$L__BB5_5;
$L__BB5_8:
	setp.ne.s32 	%p5, %r1, 0;
	@%p5 bra 	$L__BB5_10;
	ld.shared.f64 	%fd5, [_ZZN12Matrix2d_gpu10sum_kernelIdEEvPT_iE10partialSum];
	mul.wide.u32 	%rd6, %r3, 8;
	add.s64 	%rd7, %rd1, %rd6;
	st.global.f64 	[%rd7], %fd5;
$L__BB5_10:
	ret;

}
	// .globl	_ZN12Matrix2d_gpu16transpose_kernelIdEEvPT_S2_ii
.visible .entry _ZN12Matrix2d_gpu16transpose_kernelIdEEvPT_S2_ii(
	.param .u64 .ptr .align 1 _ZN12Matrix2d_gpu16transpose_kernelIdEEvPT_S2_ii_param_0,
	.param .u64 .ptr .align 1 _ZN12Matrix2d_gpu16transpose_kernelIdEEvPT_S2_ii_param_1,
	.param .u32 _ZN12Matrix2d_gpu16transpose_kernelIdEEvPT_S2_ii_param_2,
	.param .u32 _ZN12Matrix2d_gpu16transpose_kernelIdEEvPT_S2_ii_param_3
)
{
	.reg .pred 	%p<4>;
	.reg .b32 	%r<13>;
	.reg .b64 	%rd<9>;
	.reg .b64 	%fd<2>;

	ld.param.u64 	%rd1, [_ZN12Matrix2d_gpu16transpose_kernelIdEEvPT_S2_ii_param_0];
	ld.param.u64 	%rd2, [_ZN12Matrix2d_gpu16transpose_kernelIdEEvPT_S2_ii_param_1];
	ld.param.u32 	%r3, [_ZN12Matrix2d_gpu16transpose_kernelIdEEvPT_S2_ii_param_2];
	ld.param.u32 	%r4, [_ZN12Matrix2d_gpu16transpose_kernelIdEEvPT_S2_ii_param_3];
	mov.u32 	%r5, %ctaid.y;
	mov.u32 	%r6, %ntid.y;
	mov.u32 	%r7, %tid.y;
	mad.lo.s32 	%r1, %r5, %r6, %r7;
	mov.u32 	%r8, %ctaid.x;
	mov.u32 	%r9, %ntid.x;
	mov.u32 	%r10, %tid.x;
	mad.lo.s32 	%r2, %r8, %r9, %r10;
	setp.ge.s32 	%p1, %r1, %r3;
	setp.ge.s32 	%p2, %r2, %r4;
	or.pred  	%p3, %p1, %p2;
	@%p3 bra 	$L__BB6_2;
	cvta.to.global.u64 	%rd3, %rd2;
	cvta.to.global.u64 	%rd4, %rd1;
	mad.lo.s32 	%r11, %r3, %r2, %r1;
	mul.wide.s32 	%rd5, %r11, 8;
	add.s64 	%rd6, %rd3, %rd5;
	ld.global.f64 	%fd1, [%rd6];
	mad.lo.s32 	%r12, %r4, %r1, %r2;
	mul.wide.s32 	%rd7, %r12, 8;
	add.s64 	%rd8, %rd4, %rd7;
	st.global.f64 	[%rd8], %fd1;
$L__BB6_2:
	ret;

}
	// .globl	_ZN12Matrix2d_gpu10cov_kernelIdEEvPT_S2_S2_iiii
.visible .entry _ZN12Matrix2d_gpu10cov_kernelIdEEvPT_S2_S2_iiii(
	.param .u64 .ptr .align 1 _ZN12Matrix2d_gpu10cov_kernelIdEEvPT_S2_S2_iiii_param_0,
	.param .u64 .ptr .align 1 _ZN12Matrix2d_gpu10cov_kernelIdEEvPT_S2_S2_iiii_param_1,
	.param .u64 .ptr .align 1 _ZN12Matrix2d_gpu10cov_kernelIdEEvPT_S2_S2_iiii_param_2,
	.param .u32 _ZN12Matrix2d_gpu10cov_kernelIdEEvPT_S2_S2_iiii_param_3,
	.param .u32 _ZN12Matrix2d_gpu10cov_kernelIdEEvPT_S2_S2_iiii_param_4,
	.param .u32 _ZN12Matrix2d_gpu10cov_kernelIdEEvPT_S2_S2_iiii_param_5,
	.param .u32 _ZN12Matrix2d_gpu10cov_kernelIdEEvPT_S2_S2_iiii_param_6
)
{
	.reg .pred 	%p<96>;
	.reg .b32 	%r<68>;
	.reg .b32 	%f<66>;
	.reg .b64 	%rd<59>;
	.reg .b64 	%fd<65>;

	ld.param.u64 	%rd8, [_ZN12Matrix2d_gpu10cov_kernelIdEEvPT_S2_S2_iiii_param_1];
	ld.param.u64 	%rd9, [_ZN12Matrix2d_gpu10cov_kernelIdEEvPT_S2_S2_iiii_param_2];
	ld.param.u32 	%r24, [_ZN12Matrix2d_gpu10cov_kernelIdEEvPT_S2_S2_iiii_param_3];
	ld.param.u32 	%r25, [_ZN12Matrix2d_gpu10cov_kernelIdEEvPT_S2_S2_iiii_param_4];
	ld.param.u32 	%r26, [_ZN12Matrix2d_gpu10cov_kernelIdEEvPT_S2_S2_iiii_param_5];
	ld.param.u32 	%r27, [_ZN12Matrix2d_gpu10cov_kernelIdEEvPT_S2_S2_iiii_param_6];
	cvta.to.global.u64 	%rd1, %rd8;
	cvta.to.global.u64 	%rd2, %rd9;
	mov.u32 	%r28, %ctaid.x;
	mov.u32 	%r29, %ntid.x;
	mov.u32 	%r30, %tid.x;
	mad.lo.s32 	%r31, %r28, %r29, %r30;
	mov.u32 	%r32, %ctaid.y;
	mov.u32 	%r33, %ntid.y;
	mov.u32 	%r34, %tid.y;
	mad.lo.s32 	%r2, %r32, %r33, %r34;
	sub.s32 	%r35, %r24, %r26;
	setp.gt.s32 	%p1, %r2, %r35;
	sub.s32 	%r36, %r25, %r27;
	setp.gt.s32 	%p2, %r31, %r36;
	or.pred  	%p3, %p1, %p2;
	@%p3 bra 	$L__BB7_46;
	mov.f64 	%fd64, 0d0000000000000000;
	min.s32 	%r37, %r26, %r27;
	setp.lt.s32 	%p4, %r37, 1;
	@%p4 bra 	$L__BB7_45;
	and.b32  	%r4, %r27, 7;
	and.b32  	%r5, %r27, 3;
	and.b32  	%r6, %r27, 2147483640;
	and.b32  	%r7, %r27, 1;
	mov.f32 	%f45, 0f00000000;
	mov.b32 	%r63, 0;
	cvt.s64.s32 	%rd46, %r31;
$L__BB7_3:
	setp.lt.u32 	%p5, %r27, 8;
	add.s32 	%r9, %r63, %r2;
	mul.lo.s32 	%r10, %r63, %r27;
	mul.lo.s32 	%r11, %r9, %r25;
	mov.b32 	%r66, 0;
	@%p5 bra 	$L__BB7_22;
	mov.b32 	%r64, 0;
	cvt.u64.u32 	%rd14, %r10;
	cvt.s64.s32 	%rd19, %r11;
$L__BB7_5:
	.pragma "nounroll";
	setp.ge.s32 	%p6, %r9, %r24;
	add.s32 	%r13, %r64, %r31;
	setp.gt.s32 	%p7, %r13, -1;
	setp.lt.s32 	%p8, %r13, %r25;
	and.pred  	%p9, %p7, %p8;
	not.pred 	%p11, %p9;
	or.pred  	%p12, %p6, %p11;
	@%p12 bra 	$L__BB7_7;
	add.s32 	%r41, %r64, %r10;
	mul.wide.u32 	%rd10, %r41, 8;
	add.s64 	%rd11, %rd2, %rd10;
	ld.global.f64 	%fd4, [%rd11];
	add.s32 	%r42, %r13, %r11;
	mul.wide.s32 	%rd12, %r42, 8;
	add.s64 	%rd13, %rd1, %rd12;
	ld.global.f64 	%fd5, [%rd13];
	cvt.f64.f32 	%fd6, %f45;
	fma.rn.f64 	%fd7, %fd4, %fd5, %fd6;
	cvt.rn.f32.f64 	%f45, %fd7;
$L__BB7_7:
	add.s32 	%r43, %r13, 1;
	setp.lt.s32 	%p14, %r43, 0;
	setp.ge.s32 	%p15, %r43, %r25;
	or.pred  	%p16, %p15, %p6;
	cvt.s64.s32 	%rd15, %r64;
	add.s64 	%rd16, %rd15, %rd14;
	shl.b64 	%rd17, %rd16, 3;
	add.s64 	%rd3, %rd2, %rd17;
	add.s64 	%rd20, %rd15, %rd46;
	add.s64 	%rd21, %rd20, %rd19;
	shl.b64 	%rd22, %rd21, 3;
	add.s64 	%rd4, %rd1, %rd22;
	or.pred  	%p17, %p16, %p14;
	@%p17 bra 	$L__BB7_9;
	ld.global.f64 	%fd8, [%rd3+8];
	ld.global.f64 	%fd9, [%rd4+8];
	cvt.f64.f32 	%fd10, %f45;
	fma.rn.f64 	%fd11, %fd8, %fd9, %fd10;
	cvt.rn.f32.f64 	%f45, %fd11;
$L__BB7_9:
	add.s32 	%r44, %r13, 2;
	setp.lt.s32 	%p19, %r44, 0;
	setp.ge.s32 	%p20, %r44, %r25;
	or.pred  	%p21, %p20, %p6;
	or.pred  	%p22, %p21, %p19;
	@%p22 bra 	$L__BB7_11;
	ld.global.f64 	%fd12, [%rd3+16];
	ld.global.f64 	%fd13, [%rd4+16];
	cvt.f64.f32 	%fd14, %f45;
	fma.rn.f64 	%fd15, %fd12, %fd13, %fd14;
	cvt.rn.f32.f64 	%f45, %fd15;
$L__BB7_11:
	add.s32 	%r45, %r13, 3;
	setp.lt.s32 	%p24, %r45, 0;
	setp.ge.s32 	%p25, %r45, %r25;
	or.pred  	%p26, %p25, %p6;
	or.pred  	%p27, %p26, %p24;
	@%p27 bra 	$L__BB7_13;
	ld.global.f64 	%fd16, [%rd3+24];
	ld.global.f64 	%fd17, [%rd4+24];
	cvt.f64.f32 	%fd18, %f45;
	fma.rn.f64 	%fd19, %fd16, %fd17, %fd18;
	cvt.rn.f32.f64 	%f45, %fd19;
$L__BB7_13:
	add.s32 	%r46, %r13, 4;
	setp.lt.s32 	%p29, %r46, 0;
	setp.ge.s32 	%p30, %r46, %r25;
	or.pred  	%p31, %p30, %p6;
	or.pred  	%p32, %p31, %p29;
	@%p32 bra 	$L__BB7_15;
	ld.global.f64 	%fd20, [%rd3+32];
	ld.global.f64 	%fd21, [%rd4+32];
	cvt.f64.f32 	%fd22, %f45;
	fma.rn.f64 	%fd23, %fd20, %fd21, %fd22;
	cvt.rn.f32.f64 	%f45, %fd23;
$L__BB7_15:
	add.s32 	%r47, %r13, 5;
	setp.lt.s32 	%p34, %r47, 0;
	setp.ge.s32 	%p35, %r47, %r25;
	or.pred  	%p36, %p35, %p6;
	or.pred  	%p37, %p36, %p34;
	@%p37 bra 	$L__BB7_17;
	ld.global.f64 	%fd24, [%rd3+40];
	ld.global.f64 	%fd25, [%rd4+40];
	cvt.f64.f32 	%fd26, %f45;
	fma.rn.f64 	%fd27, %fd24, %fd25, %fd26;
	cvt.rn.f32.f64 	%f45, %fd27;
$L__BB7_17:
	add.s32 	%r48, %r13, 6;
	setp.lt.s32 	%p39, %r48, 0;
	setp.ge.s32 	%p40, %r48, %r25;
	or.pred  	%p41, %p40, %p6;
	or.pred  	%p42, %p41, %p39;
	@%p42 bra 	$L__BB7_19;
	ld.global.f64 	%fd28, [%rd3+48];
	ld.global.f64 	%fd29, [%rd4+48];
	cvt.f64.f32 	%fd30, %f45;
	fma.rn.f64 	%fd31, %fd28, %fd29, %fd30;
	cvt.rn.f32.f64 	%f45, %fd31;
$L__BB7_19:
	add.s32 	%r49, %r13, 7;
	setp.lt.s32 	%p44, %r49, 0;
	setp.ge.s32 	%p45, %r49, %r25;
	or.pred  	%p46, %p45, %p6;
	or.pred  	%p47, %p46, %p44;
	@%p47 bra 	$L__BB7_21;
	ld.global.f64 	%fd32, [%rd3+56];
	ld.global.f64 	%fd33, [%rd4+56];
	cvt.f64.f32 	%fd34, %f45;
	fma.rn.f64 	%fd35, %fd32, %fd33, %fd34;
	cvt.rn.f32.f64 	%f45, %fd35;
$L__BB7_21:
	add.s32 	%r64, %r64, 8;
	setp.ne.s32 	%p48, %r64, %r6;
	mov.u32 	%r66, %r6;
	@%p48 bra 	$L__BB7_5;
$L__BB7_22:
	setp.eq.s32 	%p49, %r4, 0;
	@%p49 bra 	$L__BB7_43;
	add.s32 	%r50, %r4, -1;
	setp.lt.u32 	%p50, %r50, 3;
	@%p50 bra 	$L__BB7_33;
	setp.ge.s32 	%p51, %r9, %r24;
	add.s32 	%r16, %r66, %r31;
	setp.gt.s32 	%p52, %r16, -1;
	setp.lt.s32 	%p53, %r16, %r25;
	and.pred  	%p54, %p52, %p53;
	not.pred 	%p56, %p54;
	or.pred  	%p57, %p51, %p56;
	@%p57 bra 	$L__BB7_26;
	add.s32 	%r51, %r66, %r10;
	mul.wide.u32 	%rd23, %r51, 8;
	add.s64 	%rd24, %rd2, %rd23;
	ld.global.f64 	%fd36, [%rd24];
	add.s32 	%r52, %r16, %r11;
	mul.wide.s32 	%rd25, %r52, 8;
	add.s64 	%rd26, %rd1, %rd25;
	ld.global.f64 	%fd37, [%rd26];
	cvt.f64.f32 	%fd38, %f45;
	fma.rn.f64 	%fd39, %fd36, %fd37, %fd38;
	cvt.rn.f32.f64 	%f45, %fd39;
$L__BB7_26:
	add.s32 	%r53, %r16, 1;
	setp.lt.s32 	%p59, %r53, 0;
	setp.ge.s32 	%p60, %r53, %r25;
	or.pred  	%p61, %p60, %p51;
	cvt.u64.u32 	%rd27, %r10;
	cvt.u64.u32 	%rd28, %r66;
	add.s64 	%rd29, %rd28, %rd27;
	shl.b64 	%rd30, %rd29, 3;
	add.s64 	%rd5, %rd2, %rd30;
	cvt.s64.s32 	%rd32, %r11;
	add.s64 	%rd33, %rd28, %rd46;
	add.s64 	%rd34, %rd33, %rd32;
	shl.b64 	%rd35, %rd34, 3;
	add.s64 	%rd6, %rd1, %rd35;
	or.pred  	%p62, %p61, %p59;
	@%p62 bra 	$L__BB7_28;
	ld.global.f64 	%fd40, [%rd5+8];
	ld.global.f64 	%fd41, [%rd6+8];
	cvt.f64.f32 	%fd42, %f45;
	fma.rn.f64 	%fd43, %fd40, %fd41, %fd42;
	cvt.rn.f32.f64 	%f45, %fd43;
$L__BB7_28:
	add.s32 	%r54, %r16, 2;
	setp.lt.s32 	%p64, %r54, 0;
	setp.ge.s32 	%p65, %r54, %r25;
	or.pred  	%p66, %p65, %p51;
	or.pred  	%p67, %p66, %p64;
	@%p67 bra 	$L__BB7_30;
	ld.global.f64 	%fd44, [%rd5+16];
	ld.global.f64 	%fd45, [%rd6+16];
	cvt.f64.f32 	%fd46, %f45;
	fma.rn.f64 	%fd47, %fd44, %fd45, %fd46;
	cvt.rn.f32.f64 	%f45, %fd47;
$L__BB7_30:
	add.s32 	%r55, %r16, 3;
	setp.lt.s32 	%p69, %r55, 0;
	setp.ge.s32 	%p70, %r55, %r25;
	or.pred  	%p71, %p70, %p51;
	or.pred  	%p72, %p71, %p69;
	@%p72 bra 	$L__BB7_32;
	ld.global.f64 	%fd48, [%rd5+24];
	ld.global.f64 	%fd49, [%rd6+24];
	cvt.f64.f32 	%fd50, %f45;
	fma.rn.f64 	%fd51, %fd48, %fd49, %fd50;
	cvt.rn.f32.f64 	%f45, %fd51;
$L__BB7_32:
	add.s32 	%r66, %r66, 4;
$L__BB7_33:
	setp.eq.s32 	%p73, %r5, 0;
	@%p73 bra 	$L__BB7_43;
	setp.eq.s32 	%p74, %r5, 1;
	@%p74 bra 	$L__BB7_40;
	setp.ge.s32 	%p75, %r9, %r24;
	add.s32 	%r19, %r66, %r31;
	setp.gt.s32 	%p76, %r19, -1;
	setp.lt.s32 	%p77, %r19, %r25;
	and.pred  	%p78, %p76, %p77;
	not.pred 	%p80, %p78;
	or.pred  	%p81, %p75, %p80;
	@%p81 bra 	$L__BB7_37;
	add.s32 	%r56, %r66, %r10;
	mul.wide.u32 	%rd36, %r56, 8;
	add.s64 	%rd37, %rd2, %rd36;
	ld.global.f64 	%fd52, [%rd37];
	add.s32 	%r57, %r19, %r11;
	mul.wide.s32 	%rd38, %r57, 8;
	add.s64 	%rd39, %rd1, %rd38;
	ld.global.f64 	%fd53, [%rd39];
	cvt.f64.f32 	%fd54, %f45;
	fma.rn.f64 	%fd55, %fd52, %fd53, %fd54;
	cvt.rn.f32.f64 	%f45, %fd55;
$L__BB7_37:
	setp.ge.s32 	%p82, %r9, %r24;
	add.s32 	%r58, %r19, 1;
	setp.lt.s32 	%p83, %r58, 0;
	setp.ge.s32 	%p84, %r58, %r25;
	or.pred  	%p85, %p84, %p82;
	or.pred  	%p86, %p85, %p83;
	@%p86 bra 	$L__BB7_39;
	cvt.u64.u32 	%rd40, %r10;
	cvt.s64.s32 	%rd41, %r66;
	add.s64 	%rd42, %rd41, %rd40;
	shl.b64 	%rd43, %rd42, 3;
	add.s64 	%rd44, %rd2, %rd43;
	ld.global.f64 	%fd56, [%rd44+8];
	cvt.s64.s32 	%rd45, %r11;
	add.s64 	%rd47, %rd41, %rd46;
	add.s64 	%rd48, %rd47, %rd45;
	shl.b64 	%rd49, %rd48, 3;
	add.s64 	%rd50, %rd1, %rd49;
	ld.global.f64 	%fd57, [%rd50+8];
	cvt.f64.f32 	%fd58, %f45;
	fma.rn.f64 	%fd59, %fd56, %fd57, %fd58;
	cvt.rn.f32.f64 	%f45, %fd59;
$L__BB7_39:
	add.s32 	%r66, %r66, 2;
$L__BB7_40:
	setp.eq.s32 	%p87, %r7, 0;
	@%p87 bra 	$L__BB7_43;
	setp.ge.s32 	%p88, %r9, %r24;
	add.s32 	%r22, %r66, %r31;
	setp.gt.s32 	%p89, %r22, -1;
	setp.lt.s32 	%p90, %r22, %r25;
	and.pred  	%p91, %p89, %p90;
	not.pred 	%p93, %p91;
	or.pred  	%p94, %p88, %p93;
	@%p94 bra 	$L__BB7_43;
	add.s32 	%r59, %r66, %r10;
	mul.wide.u32 	%rd51, %r59, 8;
	add.s64 	%rd52, %rd2, %rd51;
	ld.global.f64 	%fd60, [%rd52];
	add.s32 	%r60, %r22, %r11;
	mul.wide.s32 	%rd53, %r60, 8;
	add.s64 	%rd54, %rd1, %rd53;
	ld.global.f64 	%fd61, [%rd54];
	cvt.f64.f32 	%fd62, %f45;
	fma.rn.f64 	%fd63, %fd60, %fd61, %fd62;
	cvt.rn.f32.f64 	%f45, %fd63;
$L__BB7_43:
	add.s32 	%r63, %r63, 1;
	setp.ne.s32 	%p95, %r63, %r26;
	@%p95 bra 	$L__BB7_3;
	cvt.f64.f32 	%fd64, %f45;
$L__BB7_45:
	ld.param.u64 	%rd58, [_ZN12Matrix2d_gpu10cov_kernelIdEEvPT_S2_S2_iiii_param_0];
	mad.lo.s32 	%r61, %r2, %r36, %r2;
	add.s32 	%r62, %r61, %r31;
	cvta.to.global.u64 	%rd55, %rd58;
	mul.wide.s32 	%rd56, %r62, 8;
	add.s64 	%rd57, %rd55, %rd56;
	st.global.f64 	[%rd57], %fd64;
$L__BB7_46:
	ret;

}
	// .globl	_ZN12Matrix2d_gpu9LU_kernelIdEEvPT_ii
.visible .entry _ZN12Matrix2d_gpu9LU_kernelIdEEvPT_ii(
	.param .u64 .ptr .align 1 _ZN12Matrix2d_gpu9LU_kernelIdEEvPT_ii_param_0,
	.param .u32 _ZN12Matrix2d_gpu9LU_kernelIdEEvPT_ii_param_1,
	.param .u32 _ZN12Matrix2d_gpu9LU_kernelIdEEvPT_ii_param_2
)
{
	.reg .pred 	%p<12>;
	.reg .b32 	%r<41>;
	.reg .b64 	%rd<38>;
	.reg .b64 	%fd<72>;

	ld.param.u64 	%rd4, [_ZN12Matrix2d_gpu9LU_kernelIdEEvPT_ii_param_0];
	ld.param.u32 	%r20, [_ZN12Matrix2d_gpu9LU_kernelIdEEvPT_ii_param_1];
	ld.param.u32 	%r21, [_ZN12Matrix2d_gpu9LU_kernelIdEEvPT_ii_param_2];
	cvta.to.global.u64 	%rd1, %rd4;
	mov.u32 	%r22, %ctaid.x;
	mov.u32 	%r23, %ntid.x;
	mov.u32 	%r24, %tid.x;
	mad.lo.s32 	%r1, %r22, %r23, %r24;
	setp.ge.s32 	%p1, %r1, %r20;
	@%p1 bra 	$L__BB8_15;
	min.s32 	%r2, %r21, %r1;
	setp.lt.s32 	%p2, %r2, 1;
	mov.f64 	%fd71, 0d0000000000000000;
	@%p2 bra 	$L__BB8_13;
	mul.lo.s32 	%r3, %r21, %r20;
	and.b32  	%r4, %r2, 7;
	setp.lt.u32 	%p3, %r2, 8;
	mov.f64 	%fd71, 0d0000000000000000;
	mov.b32 	%r39, 0;
	@%p3 bra 	$L__BB8_5;
	and.b32  	%r39, %r2, 2147483640;
	neg.s32 	%r37, %r39;
	shl.b32 	%r7, %r20, 3;
	add.s64 	%rd2, %rd1, 32;
	mov.f64 	%fd71, 0d0000000000000000;
	mul.wide.s32 	%rd9, %r20, 8;
	mov.u32 	%r35, %r3;
	mov.u32 	%r36, %r1;
$L__BB8_4:
	.pragma "nounroll";
	mul.wide.s32 	%rd5, %r35, 8;
	add.s64 	%rd6, %rd2, %rd5;
	ld.global.f64 	%fd18, [%rd6+-32];
	mul.wide.s32 	%rd7, %r36, 8;
	add.s64 	%rd8, %rd1, %rd7;
	ld.global.f64 	%fd19, [%rd8];
	fma.rn.f64 	%fd20, %fd18, %fd19, %fd71;
	ld.global.f64 	%fd21, [%rd6+-24];
	add.s64 	%rd10, %rd8, %rd9;
	ld.global.f64 	%fd22, [%rd10];
	fma.rn.f64 	%fd23, %fd21, %fd22, %fd20;
	ld.global.f64 	%fd24, [%rd6+-16];
	add.s64 	%rd11, %rd10, %rd9;
	ld.global.f64 	%fd25, [%rd11];
	fma.rn.f64 	%fd26, %fd24, %fd25, %fd23;
	ld.global.f64 	%fd27, [%rd6+-8];
	add.s64 	%rd12, %rd11, %rd9;
	ld.global.f64 	%fd28, [%rd12];
	fma.rn.f64 	%fd29, %fd27, %fd28, %fd26;
	ld.global.f64 	%fd30, [%rd6];
	add.s64 	%rd13, %rd12, %rd9;
	ld.global.f64 	%fd31, [%rd13];
	fma.rn.f64 	%fd32, %fd30, %fd31, %fd29;
	ld.global.f64 	%fd33, [%rd6+8];
	add.s64 	%rd14, %rd13, %rd9;
	ld.global.f64 	%fd34, [%rd14];
	fma.rn.f64 	%fd35, %fd33, %fd34, %fd32;
	ld.global.f64 	%fd36, [%rd6+16];
	add.s64 	%rd15, %rd14, %rd9;
	ld.global.f64 	%fd37, [%rd15];
	fma.rn.f64 	%fd38, %fd36, %fd37, %fd35;
	ld.global.f64 	%fd39, [%rd6+24];
	add.s64 	%rd16, %rd15, %rd9;
	ld.global.f64 	%fd40, [%rd16];
	fma.rn.f64 	%fd71, %fd39, %fd40, %fd38;
	add.s32 	%r37, %r37, 8;
	add.s32 	%r36, %r36, %r7;
	add.s32 	%r35, %r35, 8;
	setp.ne.s32 	%p4, %r37, 0;
	@%p4 bra 	$L__BB8_4;
$L__BB8_5:
	setp.eq.s32 	%p5, %r4, 0;
	@%p5 bra 	$L__BB8_13;
	and.b32  	%r15, %r2, 3;
	setp.lt.u32 	%p6, %r4, 4;
	@%p6 bra 	$L__BB8_8;
	add.s32 	%r26, %r39, %r3;
	mul.wide.s32 	%rd17, %r26, 8;
	add.s64 	%rd18, %rd1, %rd17;
	ld.global.f64 	%fd42, [%rd18];
	mad.lo.s32 	%r27, %r39, %r20, %r1;
	mul.wide.s32 	%rd19, %r27, 8;
	add.s64 	%rd20, %rd1, %rd19;
	ld.global.f64 	%fd43, [%rd20];
	fma.rn.f64 	%fd44, %fd42, %fd43, %fd71;
	ld.global.f64 	%fd45, [%rd18+8];
	mul.wide.s32 	%rd21, %r20, 8;
	add.s64 	%rd22, %rd20, %rd21;
	ld.global.f64 	%fd46, [%rd22];
	fma.rn.f64 	%fd47, %fd45, %fd46, %fd44;
	ld.global.f64 	%fd48, [%rd18+16];
	add.s64 	%rd23, %rd22, %rd21;
	ld.global.f64 	%fd49, [%rd23];
	fma.rn.f64 	%fd50, %fd48, %fd49, %fd47;
	ld.global.f64 	%fd51, [%rd18+24];
	add.s64 	%rd24, %rd23, %rd21;
	ld.global.f64 	%fd52, [%rd24];
	fma.rn.f64 	%fd71, %fd51, %fd52, %fd50;
	add.s32 	%r39, %r39, 4;
$L__BB8_8:
	setp.eq.s32 	%p7, %r15, 0;
	@%p7 bra 	$L__BB8_13;
	setp.eq.s32 	%p8, %r15, 1;
	@%p8 bra 	$L__BB8_11;
	add.s32 	%r28, %r39, %r3;
	mul.wide.s32 	%rd25, %r28, 8;
	add.s64 	%rd26, %rd1, %rd25;
	ld.global.f64 	%fd54, [%rd26];
	mad.lo.s32 	%r29, %r39, %r20, %r1;
	mul.wide.s32 	%rd27, %r29, 8;
	add.s64 	%rd28, %rd1, %rd27;
	ld.global.f64 	%fd55, [%rd28];
	fma.rn.f64 	%fd56, %fd54, %fd55, %fd71;
	ld.global.f64 	%fd57, [%rd26+8];
	mul.wide.s32 	%rd29, %r20, 8;
	add.s64 	%rd30, %rd28, %rd29;
	ld.global.f64 	%fd58, [%rd30];
	fma.rn.f64 	%fd71, %fd57, %fd58, %fd56;
	add.s32 	%r39, %r39, 2;
$L__BB8_11:
	and.b32  	%r30, %r2, 1;
	setp.eq.b32 	%p9, %r30, 1;
	not.pred 	%p10, %p9;
	@%p10 bra 	$L__BB8_13;
	add.s32 	%r31, %r39, %r3;
	mul.wide.s32 	%rd31, %r31, 8;
	add.s64 	%rd32, %rd1, %rd31;
	ld.global.f64 	%fd59, [%rd32];
	mad.lo.s32 	%r32, %r39, %r20, %r1;
	mul.wide.s32 	%rd33, %r32, 8;
	add.s64 	%rd34, %rd1, %rd33;
	ld.global.f64 	%fd60, [%rd34];
	fma.rn.f64 	%fd71, %fd59, %fd60, %fd71;
$L__BB8_13:
	mad.lo.s32 	%r33, %r21, %r20, %r1;
	mul.wide.s32 	%rd35, %r33, 8;
	add.s64 	%rd3, %rd1, %rd35;
	ld.global.f64 	%fd61, [%rd3];
	sub.f64 	%fd13, %fd61, %fd71;
	st.global.f64 	[%rd3], %fd13;
	setp.le.s32 	%p11, %r21, %r1;
	@%p11 bra 	$L__BB8_15;
	mad.lo.s32 	%r34, %r20, %r1, %r1;
	mul.wide.s32 	%rd36, %r34, 8;
	add.s64 	%rd37, %rd1, %rd36;
	ld.global.f64 	%fd62, [%rd37];
	div.rn.f64 	%fd63, %fd13, %fd62;
	st.global.f64 	[%rd3], %fd63;
$L__BB8_15:
	ret;

}
	// .globl	_ZN12Matrix2d_gpu8L_kernelIdEEvPT_S2_i
.visible .entry _ZN12Matrix2d_gpu8L_kernelIdEEvPT_S2_i(
	.param .u64 .ptr .align 1 _ZN12Matrix2d_gpu8L_kernelIdEEvPT_S2_i_param_0,
	.param .u64 .ptr .align 1 _ZN12Matrix2d_gpu8L_kernelIdEEvPT_S2_i_param_1,
	.param .u32 _ZN12Matrix2d_gpu8L_kernelIdEEvPT_S2_i_param_2
)
{
	.reg .pred 	%p<16>;
	.reg .b32 	%r<64>;
	.reg .b64 	%rd<29>;
	.reg .b64 	%fd<6>;

	ld.param.u64 	%rd6, [_ZN12Matrix2d_gpu8L_kernelIdEEvPT_S2_i_param_0];
	ld.param.u64 	%rd7, [_ZN12Matrix2d_gpu8L_kernelIdEEvPT_S2_i_param_1];
	ld.param.u32 	%r38, [_ZN12Matrix2d_gpu8L_kernelIdEEvPT_S2_i_param_2];
	cvta.to.global.u64 	%rd1, %rd7;
	cvta.to.global.u64 	%rd2, %rd6;
	mov.u32 	%r39, %ctaid.x;
	mov.u32 	%r40, %ntid.x;
	mul.lo.s32 	%r1, %r39, %r40;
	mov.u32 	%r2, %tid.x;
	add.s32 	%r3, %r1, %r2;
	setp.ge.s32 	%p1, %r3, %r38;
	@%p1 bra 	$L__BB9_22;
	setp.lt.s32 	%p2, %r3, 1;
	@%p2 bra 	$L__BB9_8;
	mul.lo.s32 	%r4, %r38, %r3;
	and.b32  	%r5, %r3, 3;
	setp.lt.u32 	%p3, %r3, 4;
	mov.b32 	%r53, 0;
	@%p3 bra 	$L__BB9_5;
	and.b32  	%r53, %r3, 2147483644;
	neg.s32 	%r57, %r53;
	add.s64 	%rd3, %rd1, 16;
	add.s64 	%rd4, %rd2, 16;
	mov.u32 	%r56, %r4;
$L__BB9_4:
	mul.wide.s32 	%rd8, %r56, 8;
	add.s64 	%rd9, %rd3, %rd8;
	add.s64 	%rd10, %rd4, %rd8;
	ld.global.f64 	%fd1, [%rd9+-16];
	st.global.f64 	[%rd10+-16], %fd1;
	ld.global.f64 	%fd2, [%rd9+-8];
	st.global.f64 	[%rd10+-8], %fd2;
	ld.global.f64 	%fd3, [%rd9];
	st.global.f64 	[%rd10], %fd3;
	ld.global.f64 	%fd4, [%rd9+8];
	st.global.f64 	[%rd10+8], %fd4;
	add.s32 	%r57, %r57, 4;
	add.s32 	%r56, %r56, 4;
	setp.eq.s32 	%p4, %r57, 0;
	@%p4 bra 	$L__BB9_5;
	bra.uni 	$L__BB9_4;
$L__BB9_5:
	setp.eq.s32 	%p5, %r5, 0;
	@%p5 bra 	$L__BB9_8;
	add.s32 	%r55, %r53, %r4;
	neg.s32 	%r54, %r5;
$L__BB9_7:
	.pragma "nounroll";
	mul.wide.s32 	%rd11, %r55, 8;
	add.s64 	%rd12, %rd2, %rd11;
	add.s64 	%rd13, %rd1, %rd11;
	ld.global.f64 	%fd5, [%rd13];
	st.global.f64 	[%rd12], %fd5;
	add.s32 	%r55, %r55, 1;
	add.s32 	%r54, %r54, 1;
	setp.ne.s32 	%p6, %r54, 0;
	@%p6 bra 	$L__BB9_7;
$L__BB9_8:
	add.s32 	%r62, %r3, 1;
	setp.ge.s32 	%p7, %r62, %r38;
	@%p7 bra 	$L__BB9_21;
	mul.lo.s32 	%r16, %r38, %r3;
	not.b32 	%r42, %r1;
	add.s32 	%r43, %r38, %r42;
	sub.s32 	%r17, %r43, %r2;
	sub.s32 	%r44, %r38, %r3;
	add.s32 	%r45, %r44, -2;
	and.b32  	%r18, %r17, 7;
	setp.lt.u32 	%p8, %r45, 7;
	@%p8 bra 	$L__BB9_13;
	and.b32  	%r46, %r17, -8;
	neg.s32 	%r59, %r46;
	add.s64 	%rd5, %rd2, 32;
	add.s32 	%r47, %r3, %r16;
	add.s32 	%r58, %r47, 1;
	mov.u32 	%r60, %r3;
$L__BB9_11:
	.pragma "nounroll";
	mul.wide.s32 	%rd14, %r58, 8;
	add.s64 	%rd15, %rd5, %rd14;
	mov.b64 	%rd16, 0;
	st.global.u64 	[%rd15+-32], %rd16;
	st.global.u64 	[%rd15+-24], %rd16;
	st.global.u64 	[%rd15+-16], %rd16;
	st.global.u64 	[%rd15+-8], %rd16;
	st.global.u64 	[%rd15], %rd16;
	st.global.u64 	[%rd15+8], %rd16;
	st.global.u64 	[%rd15+16], %rd16;
	st.global.u64 	[%rd15+24], %rd16;
	add.s32 	%r60, %r60, 8;
	add.s32 	%r59, %r59, 8;
	add.s32 	%r58, %r58, 8;
	setp.ne.s32 	%p9, %r59, 0;
	@%p9 bra 	$L__BB9_11;
	add.s32 	%r62, %r60, 1;
$L__BB9_13:
	setp.eq.s32 	%p10, %r18, 0;
	@%p10 bra 	$L__BB9_21;
	and.b32  	%r33, %r17, 3;
	setp.lt.u32 	%p11, %r18, 4;
	@%p11 bra 	$L__BB9_16;
	add.s32 	%r48, %r62, %r16;
	mul.wide.s32 	%rd17, %r48, 8;
	add.s64 	%rd18, %rd2, %rd17;
	mov.b64 	%rd19, 0;
	st.global.u64 	[%rd18], %rd19;
	st.global.u64 	[%rd18+8], %rd19;
	st.global.u64 	[%rd18+16], %rd19;
	st.global.u64 	[%rd18+24], %rd19;
	add.s32 	%r62, %r62, 4;
$L__BB9_16:
	setp.eq.s32 	%p12, %r33, 0;
	@%p12 bra 	$L__BB9_21;
	setp.eq.s32 	%p13, %r33, 1;
	@%p13 bra 	$L__BB9_19;
	add.s32 	%r49, %r62, %r16;
	mul.wide.s32 	%rd20, %r49, 8;
	add.s64 	%rd21, %rd2, %rd20;
	mov.b64 	%rd22, 0;
	st.global.u64 	[%rd21], %rd22;
	st.global.u64 	[%rd21+8], %rd22;
	add.s32 	%r62, %r62, 2;
$L__BB9_19:
	and.b32  	%r50, %r17, 1;
	setp.eq.b32 	%p14, %r50, 1;
	not.pred 	%p15, %p14;
	@%p15 bra 	$L__BB9_21;
	add.s32 	%r51, %r62, %r16;
	mul.wide.s32 	%rd23, %r51, 8;
	add.s64 	%rd24, %rd2, %rd23;
	mov.b64 	%rd25, 0;
	st.global.u64 	[%rd24], %rd25;
$L__BB9_21:
	mad.lo.s32 	%r52, %r38, %r3, %r3;
	mul.wide.s32 	%rd26, %r52, 8;
	add.s64 	%rd27, %rd2, %rd26;
	mov.b64 	%rd28, 4607182418800017408;
	st.global.u64 	[%rd27], %rd28;
$L__BB9_22:
	ret;

}
	// .globl	_ZN12Matrix2d_gpu8U_kernelIdEEvPT_S2_i
.visible .entry _ZN12Matrix2d_gpu8U_kernelIdEEvPT_S2_i(
	.param .u64 .ptr .align 1 _ZN12Matrix2d_gpu8U_kernelIdEEvPT_S2_i_param_0,
	.param .u64 .ptr .align 1 _ZN12Matrix2d_gpu8U_kernelIdEEvPT_S2_i_param_1,
	.param .u32 _ZN12Matrix2d_gpu8U_kernelIdEEvPT_S2_i_param_2
)
{
	.reg .pred 	%p<15>;
	.reg .b32 	%r<54>;
	.reg .b64 	%rd<26>;
	.reg .b64 	%fd<6>;

	ld.param.u64 	%rd6, [_ZN12Matrix2d_gpu8U_kernelIdEEvPT_S2_i_param_0];
	ld.param.u64 	%rd7, [_ZN12Matrix2d_gpu8U_kernelIdEEvPT_S2_i_param_1];
	ld.param.u32 	%r33, [_ZN12Matrix2d_gpu8U_kernelIdEEvPT_S2_i_param_2];
	cvta.to.global.u64 	%rd1, %rd6;
	cvta.to.global.u64 	%rd2, %rd7;
	mov.u32 	%r34, %ctaid.x;
	mov.u32 	%r35, %ntid.x;
	mul.lo.s32 	%r1, %r34, %r35;
	mov.u32 	%r2, %tid.x;
	add.s32 	%r49, %r1, %r2;
	setp.le.s32 	%p1, %r33, %r49;
	@%p1 bra 	$L__BB10_19;
	setp.lt.s32 	%p2, %r49, 1;
	@%p2 bra 	$L__BB10_13;
	mul.lo.s32 	%r4, %r33, %r49;
	and.b32  	%r5, %r49, 7;
	setp.lt.u32 	%p3, %r49, 8;
	mov.b32 	%r44, 0;
	@%p3 bra 	$L__BB10_5;
	and.b32  	%r44, %r49, 2147483640;
	neg.s32 	%r51, %r44;
	add.s64 	%rd3, %rd1, 32;
	mov.u32 	%r50, %r4;
$L__BB10_4:
	.pragma "nounroll";
	mul.wide.s32 	%rd8, %r50, 8;
	add.s64 	%rd9, %rd3, %rd8;
	mov.b64 	%rd10, 0;
	st.global.u64 	[%rd9+-32], %rd10;
	st.global.u64 	[%rd9+-24], %rd10;
	st.global.u64 	[%rd9+-16], %rd10;
	st.global.u64 	[%rd9+-8], %rd10;
	st.global.u64 	[%rd9], %rd10;
	st.global.u64 	[%rd9+8], %rd10;
	st.global.u64 	[%rd9+16], %rd10;
	st.global.u64 	[%rd9+24], %rd10;
	add.s32 	%r51, %r51, 8;
	add.s32 	%r50, %r50, 8;
	setp.eq.s32 	%p4, %r51, 0;
	@%p4 bra 	$L__BB10_5;
	bra.uni 	$L__BB10_4;
$L__BB10_5:
	setp.eq.s32 	%p5, %r5, 0;
	@%p5 bra 	$L__BB10_13;
	and.b32  	%r9, %r49, 3;
	setp.lt.u32 	%p6, %r5, 4;
	@%p6 bra 	$L__BB10_8;
	add.s32 	%r37, %r44, %r4;
	mul.wide.s32 	%rd11, %r37, 8;
	add.s64 	%rd12, %rd1, %rd11;
	mov.b64 	%rd13, 0;
	st.global.u64 	[%rd12], %rd13;
	st.global.u64 	[%rd12+8], %rd13;
	st.global.u64 	[%rd12+16], %rd13;
	st.global.u64 	[%rd12+24], %rd13;
	add.s32 	%r44, %r44, 4;
$L__BB10_8:
	setp.eq.s32 	%p7, %r9, 0;
	@%p7 bra 	$L__BB10_13;
	setp.eq.s32 	%p8, %r9, 1;
	@%p8 bra 	$L__BB10_11;
	add.s32 	%r38, %r44, %r4;
	mul.wide.s32 	%rd14, %r38, 8;
	add.s64 	%rd15, %rd1, %rd14;
	mov.b64 	%rd16, 0;
	st.global.u64 	[%rd15], %rd16;
	st.global.u64 	[%rd15+8], %rd16;
	add.s32 	%r44, %r44, 2;
$L__BB10_11:
	and.b32  	%r39, %r49, 1;
	setp.eq.b32 	%p9, %r39, 1;
	not.pred 	%p10, %p9;
	@%p10 bra 	$L__BB10_13;
	add.s32 	%r40, %r44, %r4;
	mul.wide.s32 	%rd17, %r40, 8;
	add.s64 	%rd18, %rd1, %rd17;
	mov.b64 	%rd19, 0;
	st.global.u64 	[%rd18], %rd19;
$L__BB10_13:
	mul.lo.s32 	%r14, %r33, %r49;
	sub.s32 	%r41, %r33, %r49;
	and.b32  	%r15, %r41, 3;
	setp.eq.s32 	%p11, %r15, 0;
	@%p11 bra 	$L__BB10_16;
	add.s32 	%r48, %r49, %r14;
	neg.s32 	%r47, %r15;
	add.s32 	%r49, %r49, %r15;
$L__BB10_15:
	.pragma "nounroll";
	mul.wide.s32 	%rd20, %r48, 8;
	add.s64 	%rd21, %rd1, %rd20;
	add.s64 	%rd22, %rd2, %rd20;
	ld.global.f64 	%fd1, [%rd22];
	st.global.f64 	[%rd21], %fd1;
	add.s32 	%r48, %r48, 1;
	add.s32 	%r47, %r47, 1;
	setp.ne.s32 	%p12, %r47, 0;
	@%p12 bra 	$L__BB10_15;
$L__BB10_16:
	sub.s32 	%r42, %r1, %r33;
	add.s32 	%r43, %r42, %r2;
	setp.gt.u32 	%p13, %r43, -4;
	@%p13 bra 	$L__BB10_19;
	add.s64 	%rd4, %rd2, 16;
	add.s32 	%r52, %r49, %r14;
	add.s64 	%rd5, %rd1, 16;
$L__BB10_18:
	mul.wide.s32 	%rd23, %r52, 8;
	add.s64 	%rd24, %rd4, %rd23;
	add.s64 	%rd25, %rd5, %rd23;
	ld.global.f64 	%fd2, [%rd24+-16];
	st.global.f64 	[%rd25+-16], %fd2;
	ld.global.f64 	%fd3, [%rd24+-8];
	st.global.f64 	[%rd25+-8], %fd3;
	ld.global.f64 	%fd4, [%rd24];
	st.global.f64 	[%rd25], %fd4;
	ld.global.f64 	%fd5, [%rd24+8];
	st.global.f64 	[%rd25+8], %fd5;
	add.s32 	%r49, %r49, 4;
	add.s32 	%r52, %r52, 4;
	setp.lt.s32 	%p14, %r49, %r33;
	@%p14 bra 	$L__BB10_18;
$L__BB10_19:
	ret;

}
	// .globl	_ZN12Matrix2d_gpu10det_kernelIdEEvPT_S2_i
.visible .entry _ZN12Matrix2d_gpu10det_kernelIdEEvPT_S2_i(
	.param .u64 .ptr .align 1 _ZN12Matrix2d_gpu10det_kernelIdEEvPT_S2_i_param_0,
	.param .u64 .ptr .align 1 _ZN12Matrix2d_gpu10det_kernelIdEEvPT_S2_i_param_1,
	.param .u32 _ZN12Matrix2d_gpu10det_kernelIdEEvPT_S2_i_param_2
)
{
	.reg .pred 	%p<10>;
	.reg .b32 	%r<118>;
	.reg .b64 	%rd<98>;
	.reg .b64 	%fd<71>;

	ld.param.u64 	%rd7, [_ZN12Matrix2d_gpu10det_kernelIdEEvPT_S2_i_param_0];
	ld.param.u64 	%rd8, [_ZN12Matrix2d_gpu10det_kernelIdEEvPT_S2_i_param_1];
	ld.param.u32 	%r66, [_ZN12Matrix2d_gpu10det_kernelIdEEvPT_S2_i_param_2];
	cvta.to.global.u64 	%rd1, %rd8;
	cvta.to.global.u64 	%rd9, %rd7;
	mov.b64 	%rd10, 4607182418800017408;
	st.global.u64 	[%rd9], %rd10;
	setp.lt.s32 	%p1, %r66, 1;
	@%p1 bra 	$L__BB11_13;
	ld.param.u32 	%r87, [_ZN12Matrix2d_gpu10det_kernelIdEEvPT_S2_i_param_2];
	add.s32 	%r68, %r87, -1;
	setp.lt.u32 	%p2, %r68, 15;
	mov.b32 	%r114, 0;
	mov.f64 	%fd67, 0d3FF0000000000000;
	@%p2 bra 	$L__BB11_4;
	ld.param.u32 	%r97, [_ZN12Matrix2d_gpu10det_kernelIdEEvPT_S2_i_param_2];
	and.b32  	%r70, %r97, 2147483632;
	neg.s32 	%r112, %r70;
	add.s64 	%rd97, %rd1, 120;
	mul.lo.s32 	%r111, %r97, 15;
	mul.lo.s32 	%r110, %r97, 14;
	mul.lo.s32 	%r109, %r97, 13;
	mul.lo.s32 	%r108, %r97, 12;
	mul.lo.s32 	%r107, %r97, 11;
	mul.lo.s32 	%r106, %r97, 10;
	mul.lo.s32 	%r105, %r97, 9;
	shl.b32 	%r104, %r97, 3;
	mul.lo.s32 	%r103, %r97, 7;
	mul.lo.s32 	%r102, %r97, 6;
	mul.lo.s32 	%r101, %r97, 5;
	shl.b32 	%r100, %r97, 2;
	mul.lo.s32 	%r99, %r97, 3;
	shl.b32 	%r98, %r97, 1;
	mov.f64 	%fd67, 0d3FF0000000000000;
	mov.b32 	%r96, 0;
$L__BB11_3:
	.pragma "nounroll";
	ld.param.u32 	%r89, [_ZN12Matrix2d_gpu10det_kernelIdEEvPT_S2_i_param_2];
	ld.param.u64 	%rd95, [_ZN12Matrix2d_gpu10det_kernelIdEEvPT_S2_i_param_1];
	ld.param.u64 	%rd93, [_ZN12Matrix2d_gpu10det_kernelIdEEvPT_S2_i_param_0];
	and.b32  	%r114, %r89, 2147483632;
	mul.wide.u32 	%rd11, %r111, 8;
	mul.wide.u32 	%rd12, %r110, 8;
	mul.wide.u32 	%rd13, %r109, 8;
	mul.wide.u32 	%rd14, %r108, 8;
	mul.wide.u32 	%rd15, %r107, 8;
	mul.wide.u32 	%rd16, %r106, 8;
	mul.wide.u32 	%rd17, %r105, 8;
	mul.wide.u32 	%rd18, %r104, 8;
	mul.wide.u32 	%rd19, %r103, 8;
	mul.wide.u32 	%rd20, %r102, 8;
	mul.wide.u32 	%rd21, %r101, 8;
	mul.wide.u32 	%rd22, %r100, 8;
	mul.wide.u32 	%rd23, %r99, 8;
	mul.wide.u32 	%rd24, %r98, 8;
	mul.wide.u32 	%rd25, %r97, 8;
	cvta.to.global.u64 	%rd26, %rd95;
	mul.wide.u32 	%rd27, %r96, 8;
	add.s64 	%rd28, %rd26, %rd27;
	ld.global.f64 	%fd12, [%rd28];
	mul.f64 	%fd13, %fd12, %fd67;
	cvta.to.global.u64 	%rd29, %rd93;
	st.global.f64 	[%rd29], %fd13;
	add.s64 	%rd30, %rd97, %rd25;
	ld.global.f64 	%fd14, [%rd30+-112];
	mul.f64 	%fd15, %fd14, %fd13;
	st.global.f64 	[%rd29], %fd15;
	add.s64 	%rd31, %rd97, %rd24;
	ld.global.f64 	%fd16, [%rd31+-104];
	mul.f64 	%fd17, %fd16, %fd15;
	st.global.f64 	[%rd29], %fd17;
	add.s64 	%rd32, %rd97, %rd23;
	ld.global.f64 	%fd18, [%rd32+-96];
	mul.f64 	%fd19, %fd18, %fd17;
	st.global.f64 	[%rd29], %fd19;
	add.s64 	%rd33, %rd97, %rd22;
	ld.global.f64 	%fd20, [%rd33+-88];
	mul.f64 	%fd21, %fd20, %fd19;
	st.global.f64 	[%rd29], %fd21;
	add.s64 	%rd34, %rd97, %rd21;
	ld.global.f64 	%fd22, [%rd34+-80];
	mul.f64 	%fd23, %fd22, %fd21;
	st.global.f64 	[%rd29], %fd23;
	add.s64 	%rd35, %rd97, %rd20;
	ld.global.f64 	%fd24, [%rd35+-72];
	mul.f64 	%fd25, %fd24, %fd23;
	st.global.f64 	[%rd29], %fd25;
	add.s64 	%rd36, %rd97, %rd19;
	ld.global.f64 	%fd26, [%rd36+-64];
	mul.f64 	%fd27, %fd26, %fd25;
	st.global.f64 	[%rd29], %fd27;
	add.s64 	%rd37, %rd97, %rd18;
	ld.global.f64 	%fd28, [%rd37+-56];
	mul.f64 	%fd29, %fd28, %fd27;
	st.global.f64 	[%rd29], %fd29;
	add.s64 	%rd38, %rd97, %rd17;
	ld.global.f64 	%fd30, [%rd38+-48];
	mul.f64 	%fd31, %fd30, %fd29;
	st.global.f64 	[%rd29], %fd31;
	add.s64 	%rd39, %rd97, %rd16;
	ld.global.f64 	%fd32, [%rd39+-40];
	mul.f64 	%fd33, %fd32, %fd31;
	st.global.f64 	[%rd29], %fd33;
	add.s64 	%rd40, %rd97, %rd15;
	ld.global.f64 	%fd34, [%rd40+-32];
	mul.f64 	%fd35, %fd34, %fd33;
	st.global.f64 	[%rd29], %fd35;
	add.s64 	%rd41, %rd97, %rd14;
	ld.global.f64 	%fd36, [%rd41+-24];
	mul.f64 	%fd37, %fd36, %fd35;
	st.global.f64 	[%rd29], %fd37;
	add.s64 	%rd42, %rd97, %rd13;
	ld.global.f64 	%fd38, [%rd42+-16];
	mul.f64 	%fd39, %fd38, %fd37;
	st.global.f64 	[%rd29], %fd39;
	add.s64 	%rd43, %rd97, %rd12;
	ld.global.f64 	%fd40, [%rd43+-8];
	mul.f64 	%fd41, %fd40, %fd39;
	st.global.f64 	[%rd29], %fd41;
	add.s64 	%rd44, %rd97, %rd11;
	ld.global.f64 	%fd42, [%rd44];
	mul.f64 	%fd67, %fd42, %fd41;
	st.global.f64 	[%rd29], %fd67;
	add.s32 	%r112, %r112, 16;
	add.s64 	%rd97, %rd97, 128;
	shl.b32 	%r71, %r89, 4;
	add.s32 	%r111, %r111, %r71;
	add.s32 	%r110, %r110, %r71;
	add.s32 	%r109, %r109, %r71;
	add.s32 	%r108, %r108, %r71;
	add.s32 	%r107, %r107, %r71;
	add.s32 	%r106, %r106, %r71;
	add.s32 	%r105, %r105, %r71;
	add.s32 	%r104, %r104, %r71;
	add.s32 	%r103, %r103, %r71;
	add.s32 	%r102, %r102, %r71;
	add.s32 	%r101, %r101, %r71;
	add.s32 	%r100, %r100, %r71;
	add.s32 	%r99, %r99, %r71;
	add.s32 	%r98, %r98, %r71;
	add.s32 	%r97, %r97, %r71;
	add.s32 	%r72, %r71, %r96;
	add.s32 	%r96, %r72, 16;
	setp.ne.s32 	%p3, %r112, 0;
	@%p3 bra 	$L__BB11_3;
$L__BB11_4:
	ld.param.u32 	%r90, [_ZN12Matrix2d_gpu10det_kernelIdEEvPT_S2_i_param_2];
	and.b32  	%r52, %r90, 15;
	setp.eq.s32 	%p4, %r52, 0;
	@%p4 bra 	$L__BB11_13;
	ld.param.u32 	%r91, [_ZN12Matrix2d_gpu10det_kernelIdEEvPT_S2_i_param_2];
	ld.param.u64 	%rd96, [_ZN12Matrix2d_gpu10det_kernelIdEEvPT_S2_i_param_1];
	ld.param.u64 	%rd94, [_ZN12Matrix2d_gpu10det_kernelIdEEvPT_S2_i_param_0];
	cvta.to.global.u64 	%rd5, %rd94;
	cvta.to.global.u64 	%rd6, %rd96;
	and.b32  	%r53, %r91, 7;
	setp.lt.u32 	%p5, %r52, 8;
	@%p5 bra 	$L__BB11_7;
	ld.param.u32 	%r92, [_ZN12Matrix2d_gpu10det_kernelIdEEvPT_S2_i_param_2];
	mul.lo.s32 	%r73, %r114, %r92;
	add.s32 	%r74, %r73, %r114;
	mul.wide.u32 	%rd45, %r74, 8;
	add.s64 	%rd46, %rd6, %rd45;
	ld.global.f64 	%fd43, [%rd46];
	mul.f64 	%fd44, %fd43, %fd67;
	st.global.f64 	[%rd5], %fd44;
	add.s32 	%r75, %r73, %r92;
	cvt.u64.u32 	%rd47, %r75;
	cvt.u64.u32 	%rd48, %r114;
	add.s64 	%rd49, %rd47, %rd48;
	shl.b64 	%rd50, %rd49, 3;
	add.s64 	%rd51, %rd6, %rd50;
	ld.global.f64 	%fd45, [%rd51+8];
	mul.f64 	%fd46, %fd45, %fd44;
	st.global.f64 	[%rd5], %fd46;
	add.s32 	%r76, %r75, %r92;
	cvt.u64.u32 	%rd52, %r76;
	add.s64 	%rd53, %rd52, %rd48;
	shl.b64 	%rd54, %rd53, 3;
	add.s64 	%rd55, %rd6, %rd54;
	ld.global.f64 	%fd47, [%rd55+16];
	mul.f64 	%fd48, %fd47, %fd46;
	st.global.f64 	[%rd5], %fd48;
	add.s32 	%r77, %r76, %r92;
	cvt.u64.u32 	%rd56, %r77;
	add.s64 	%rd57, %rd56, %rd48;
	shl.b64 	%rd58, %rd57, 3;
	add.s64 	%rd59, %rd6, %rd58;
	ld.global.f64 	%fd49, [%rd59+24];
	mul.f64 	%fd50, %fd49, %fd48;
	st.global.f64 	[%rd5], %fd50;
	add.s32 	%r78, %r77, %r92;
	cvt.u64.u32 	%rd60, %r78;
	add.s64 	%rd61, %rd60, %rd48;
	shl.b64 	%rd62, %rd61, 3;
	add.s64 	%rd63, %rd6, %rd62;
	ld.global.f64 	%fd51, [%rd63+32];
	mul.f64 	%fd52, %fd51, %fd50;
	st.global.f64 	[%rd5], %fd52;
	add.s32 	%r79, %r78, %r92;
	cvt.u64.u32 	%rd64, %r79;
	add.s64 	%rd65, %rd64, %rd48;
	shl.b64 	%rd66, %rd65, 3;
	add.s64 	%rd67, %rd6, %rd66;
	ld.global.f64 	%fd53, [%rd67+40];
	mul.f64 	%fd54, %fd53, %fd52;
	st.global.f64 	[%rd5], %fd54;
	add.s32 	%r80, %r79, %r92;
	cvt.u64.u32 	%rd68, %r80;
	add.s64 	%rd69, %rd68, %rd48;
	shl.b64 	%rd70, %rd69, 3;
	add.s64 	%rd71, %rd6, %rd70;
	ld.global.f64 	%fd55, [%rd71+48];
	mul.f64 	%fd56, %fd55, %fd54;
	st.global.f64 	[%rd5], %fd56;
	add.s32 	%r81, %r80, %r92;
	cvt.u64.u32 	%rd72, %r81;
	add.s64 	%rd73, %rd72, %rd48;
	shl.b64 	%rd74, %rd73, 3;
	add.s64 	%rd75, %rd6, %rd74;
	ld.global.f64 	%fd57, [%rd75+56];
	mul.f64 	%fd67, %fd57, %fd56;
	st.global.f64 	[%rd5], %fd67;
	add.s32 	%r114, %r114, 8;
$L__BB11_7:
	setp.eq.s32 	%p6, %r53, 0;
	@%p6 bra 	$L__BB11_13;
	ld.param.u32 	%r93, [_ZN12Matrix2d_gpu10det_kernelIdEEvPT_S2_i_param_2];
	and.b32  	%r56, %r93, 3;
	setp.lt.u32 	%p7, %r53, 4;
	@%p7 bra 	$L__BB11_10;
	ld.param.u32 	%r94, [_ZN12Matrix2d_gpu10det_kernelIdEEvPT_S2_i_param_2];
	mul.lo.s32 	%r82, %r114, %r94;
	add.s32 	%r83, %r82, %r114;
	mul.wide.u32 	%rd76, %r83, 8;
	add.s64 	%rd77, %rd6, %rd76;
	ld.global.f64 	%fd58, [%rd77];
	mul.f64 	%fd59, %fd58, %fd67;
	st.global.f64 	[%rd5], %fd59;
	add.s32 	%r84, %r82, %r94;
	cvt.u64.u32 	%rd78, %r84;
	cvt.u64.u32 	%rd79, %r114;
	add.s64 	%rd80, %rd78, %rd79;
	shl.b64 	%rd81, %rd80, 3;
	add.s64 	%rd82, %rd6, %rd81;
	ld.global.f64 	%fd60, [%rd82+8];
	mul.f64 	%fd61, %fd60, %fd59;
	st.global.f64 	[%rd5], %fd61;
	add.s32 	%r85, %r84, %r94;
	cvt.u64.u32 	%rd83, %r85;
	add.s64 	%rd84, %rd83, %rd79;
	shl.b64 	%rd85, %rd84, 3;
	add.s64 	%rd86, %rd6, %rd85;
	ld.global.f64 	%fd62, [%rd86+16];
	mul.f64 	%fd63, %fd62, %fd61;
	st.global.f64 	[%rd5], %fd63;
	add.s32 	%r86, %r85, %r94;
	cvt.u64.u32 	%rd87, %r86;
	add.s64 	%rd88, %rd87, %rd79;
	shl.b64 	%rd89, %rd88, 3;
	add.s64 	%rd90, %rd6, %rd89;
	ld.global.f64 	%fd64, [%rd90+24];
	mul.f64 	%fd67, %fd64, %fd63;
	st.global.f64 	[%rd5], %fd67;
	add.s32 	%r114, %r114, 4;
$L__BB11_10:
	setp.eq.s32 	%p8, %r56, 0;
	@%p8 bra 	$L__BB11_13;
	ld.param.u32 	%r95, [_ZN12Matrix2d_gpu10det_kernelIdEEvPT_S2_i_param_2];
	add.s32 	%r59, %r95, 1;
	mad.lo.s32 	%r117, %r114, %r95, %r114;
	neg.s32 	%r116, %r56;
$L__BB11_12:
	.pragma "nounroll";
	mul.wide.u32 	%rd91, %r117, 8;
	add.s64 	%rd92, %rd6, %rd91;
	ld.global.f64 	%fd65, [%rd92];
	mul.f64 	%fd67, %fd65, %fd67;
	st.global.f64 	[%rd5], %fd67;
	add.s32 	%r117, %r117, %r59;
	add.s32 	%r116, %r116, 1;
	setp.ne.s32 	%p9, %r116, 0;
	@%p9 bra 	$L__BB11_12;
$L__BB11_13:
	ret;

}
	// .globl	_ZN12Matrix2d_gpu18inverse_dag_kernelIdEEvPT_S2_i
.visible .entry _ZN12Matrix2d_gpu18inverse_dag_kernelIdEEvPT_S2_i(
	.param .u64 .ptr .align 1 _ZN12Matrix2d_gpu18inverse_dag_kernelIdEEvPT_S2_i_param_0,
	.param .u64 .ptr .align 1 _ZN12Matrix2d_gpu18inverse_dag_kernelIdEEvPT_S2_i_param_1,
	.param .u32 _ZN12Matrix2d_gpu18inverse_dag_kernelIdEEvPT_S2_i_param_2
)
{
	.reg .pred 	%p<10>;
	.reg .b32 	%r<62>;
	.reg .b64 	%rd<72>;
	.reg .b64 	%fd<31>;

	ld.param.u64 	%rd8, [_ZN12Matrix2d_gpu18inverse_dag_kernelIdEEvPT_S2_i_param_0];
	ld.param.u64 	%rd9, [_ZN12Matrix2d_gpu18inverse_dag_kernelIdEEvPT_S2_i_param_1];
	ld.param.u32 	%r35, [_ZN12Matrix2d_gpu18inverse_dag_kernelIdEEvPT_S2_i_param_2];
	cvta.to.global.u64 	%rd1, %rd8;
	cvta.to.global.u64 	%rd2, %rd9;
	setp.lt.s32 	%p1, %r35, 1;
	@%p1 bra 	$L__BB12_12;
	and.b32  	%r1, %r35, 7;
	setp.lt.u32 	%p2, %r35, 8;
	mov.b32 	%r60, 0;
	@%p2 bra 	$L__BB12_4;
	and.b32  	%r38, %r35, 2147483640;
	neg.s32 	%r58, %r38;
	add.s64 	%rd71, %rd2, 56;
	mul.lo.s32 	%r57, %r35, 7;
	shl.b32 	%r4, %r35, 3;
	mul.lo.s32 	%r56, %r35, 6;
	mul.lo.s32 	%r55, %r35, 5;
	shl.b32 	%r54, %r35, 2;
	mul.lo.s32 	%r53, %r35, 3;
	shl.b32 	%r52, %r35, 1;
	mov.b32 	%r50, 0;
	mov.u32 	%r51, %r35;
	mov.u64 	%rd70, %rd1;
$L__BB12_3:
	.pragma "nounroll";
	and.b32  	%r60, %r35, 2147483640;
	mul.wide.u32 	%rd10, %r57, 8;
	add.s64 	%rd11, %rd10, 56;
	mul.wide.u32 	%rd12, %r56, 8;
	add.s64 	%rd13, %rd12, 48;
	mul.wide.u32 	%rd14, %r55, 8;
	add.s64 	%rd15, %rd14, 40;
	mul.wide.u32 	%rd16, %r54, 8;
	mul.wide.u32 	%rd17, %r53, 8;
	add.s64 	%rd18, %rd17, 24;
	mul.wide.u32 	%rd19, %r52, 8;
	mul.wide.u32 	%rd20, %r51, 8;
	add.s64 	%rd21, %rd20, 8;
	mul.wide.u32 	%rd22, %r50, 8;
	add.s64 	%rd23, %rd2, %rd22;
	ld.global.f64 	%fd1, [%rd23];
	rcp.rn.f64 	%fd2, %fd1;
	add.s64 	%rd24, %rd1, %rd22;
	st.global.f64 	[%rd24], %fd2;
	add.s64 	%rd25, %rd71, %rd21;
	ld.global.f64 	%fd3, [%rd25+-56];
	rcp.rn.f64 	%fd4, %fd3;
	add.s64 	%rd26, %rd70, %rd21;
	st.global.f64 	[%rd26], %fd4;
	add.s64 	%rd27, %rd71, %rd19;
	ld.global.f64 	%fd5, [%rd27+-40];
	rcp.rn.f64 	%fd6, %fd5;
	add.s64 	%rd28, %rd70, %rd19;
	st.global.f64 	[%rd28+16], %fd6;
	add.s64 	%rd29, %rd71, %rd18;
	ld.global.f64 	%fd7, [%rd29+-56];
	rcp.rn.f64 	%fd8, %fd7;
	add.s64 	%rd30, %rd70, %rd18;
	st.global.f64 	[%rd30], %fd8;
	add.s64 	%rd31, %rd71, %rd16;
	ld.global.f64 	%fd9, [%rd31+-24];
	rcp.rn.f64 	%fd10, %fd9;
	add.s64 	%rd32, %rd70, %rd16;
	st.global.f64 	[%rd32+32], %fd10;
	add.s64 	%rd33, %rd71, %rd15;
	ld.global.f64 	%fd11, [%rd33+-56];
	rcp.rn.f64 	%fd12, %fd11;
	add.s64 	%rd34, %rd70, %rd15;
	st.global.f64 	[%rd34], %fd12;
	add.s64 	%rd35, %rd71, %rd13;
	ld.global.f64 	%fd13, [%rd35+-56];
	rcp.rn.f64 	%fd14, %fd13;
	add.s64 	%rd36, %rd70, %rd13;
	st.global.f64 	[%rd36], %fd14;
	add.s64 	%rd37, %rd71, %rd11;
	ld.global.f64 	%fd15, [%rd37+-56];
	rcp.rn.f64 	%fd16, %fd15;
	add.s64 	%rd38, %rd70, %rd11;
	st.global.f64 	[%rd38], %fd16;
	add.s32 	%r58, %r58, 8;
	add.s64 	%rd71, %rd71, 64;
	add.s32 	%r57, %r57, %r4;
	add.s64 	%rd70, %rd70, 64;
	add.s32 	%r56, %r56, %r4;
	add.s32 	%r55, %r55, %r4;
	add.s32 	%r54, %r54, %r4;
	add.s32 	%r53, %r53, %r4;
	add.s32 	%r52, %r52, %r4;
	add.s32 	%r51, %r51, %r4;
	add.s32 	%r39, %r4, %r50;
	add.s32 	%r50, %r39, 8;
	setp.ne.s32 	%p3, %r58, 0;
	@%p3 bra 	$L__BB12_3;
$L__BB12_4:
	setp.eq.s32 	%p4, %r1, 0;
	@%p4 bra 	$L__BB12_12;
	and.b32  	%r30, %r35, 3;
	setp.lt.u32 	%p5, %r1, 4;
	@%p5 bra 	$L__BB12_7;
	mul.lo.s32 	%r40, %r60, %r35;
	add.s32 	%r41, %r40, %r60;
	mul.wide.u32 	%rd39, %r41, 8;
	add.s64 	%rd40, %rd2, %rd39;
	ld.global.f64 	%fd17, [%rd40];
	rcp.rn.f64 	%fd18, %fd17;
	add.s64 	%rd41, %rd1, %rd39;
	st.global.f64 	[%rd41], %fd18;
	add.s32 	%r42, %r40, %r35;
	cvt.u64.u32 	%rd42, %r42;
	cvt.u64.u32 	%rd43, %r60;
	add.s64 	%rd44, %rd42, %rd43;
	shl.b64 	%rd45, %rd44, 3;
	add.s64 	%rd46, %rd2, %rd45;
	ld.global.f64 	%fd19, [%rd46+8];
	rcp.rn.f64 	%fd20, %fd19;
	add.s64 	%rd47, %rd1, %rd45;
	st.global.f64 	[%rd47+8], %fd20;
	add.s32 	%r43, %r42, %r35;
	cvt.u64.u32 	%rd48, %r43;
	add.s64 	%rd49, %rd48, %rd43;
	shl.b64 	%rd50, %rd49, 3;
	add.s64 	%rd51, %rd2, %rd50;
	ld.global.f64 	%fd21, [%rd51+16];
	rcp.rn.f64 	%fd22, %fd21;
	add.s64 	%rd52, %rd1, %rd50;
	st.global.f64 	[%rd52+16], %fd22;
	add.s32 	%r44, %r43, %r35;
	cvt.u64.u32 	%rd53, %r44;
	add.s64 	%rd54, %rd53, %rd43;
	shl.b64 	%rd55, %rd54, 3;
	add.s64 	%rd56, %rd2, %rd55;
	ld.global.f64 	%fd23, [%rd56+24];
	rcp.rn.f64 	%fd24, %fd23;
	add.s64 	%rd57, %rd1, %rd55;
	st.global.f64 	[%rd57+24], %fd24;
	add.s32 	%r60, %r60, 4;
$L__BB12_7:
	setp.eq.s32 	%p6, %r30, 0;
	@%p6 bra 	$L__BB12_12;
	setp.eq.s32 	%p7, %r30, 1;
	@%p7 bra 	$L__BB12_10;
	mul.lo.s32 	%r45, %r60, %r35;
	add.s32 	%r46, %r45, %r60;
	mul.wide.u32 	%rd58, %r46, 8;
	add.s64 	%rd59, %rd2, %rd58;
	ld.global.f64 	%fd25, [%rd59];
	rcp.rn.f64 	%fd26, %fd25;
	add.s64 	%rd60, %rd1, %rd58;
	st.global.f64 	[%rd60], %fd26;
	add.s32 	%r47, %r45, %r35;
	cvt.u64.u32 	%rd61, %r47;
	cvt.u64.u32 	%rd62, %r60;
	add.s64 	%rd63, %rd61, %rd62;
	shl.b64 	%rd64, %rd63, 3;
	add.s64 	%rd65, %rd2, %rd64;
	ld.global.f64 	%fd27, [%rd65+8];
	rcp.rn.f64 	%fd28, %fd27;
	add.s64 	%rd66, %rd1, %rd64;
	st.global.f64 	[%rd66+8], %fd28;
	add.s32 	%r60, %r60, 2;
$L__BB12_10:
	and.b32  	%r48, %r35, 1;
	setp.eq.b32 	%p8, %r48, 1;
	not.pred 	%p9, %p8;
	@%p9 bra 	$L__BB12_12;
	mad.lo.s32 	%r49, %r60, %r35, %r60;
	mul.wide.u32 	%rd67, %r49, 8;
	add.s64 	%rd68, %rd2, %rd67;
	ld.global.f64 	%fd29, [%rd68];
	rcp.rn.f64 	%fd30, %fd29;
	add.s64 	%rd69, %rd1, %rd67;
	st.global.f64 	[%rd69], %fd30;
$L__BB12_12:
	ret;

}
	// .globl	_ZN12Matrix2d_gpu16inverse_L_kernelIdEEvPT_S2_i
.visible .entry _ZN12Matrix2d_gpu16inverse_L_kernelIdEEvPT_S2_i(
	.param .u64 .ptr .align 1 _ZN12Matrix2d_gpu16inverse_L_kernelIdEEvPT_S2_i_param_0,
	.param .u64 .ptr .align 1 _ZN12Matrix2d_gpu16inverse_L_kernelIdEEvPT_S2_i_param_1,
	.param .u32 _ZN12Matrix2d_gpu16inverse_L_kernelIdEEvPT_S2_i_param_2
)
{
	.reg .pred 	%p<15>;
	.reg .b32 	%r<63>;
	.reg .b64 	%rd<29>;
	.reg .b64 	%fd<11>;

	ld.param.u64 	%rd6, [_ZN12Matrix2d_gpu16inverse_L_kernelIdEEvPT_S2_i_param_0];
	ld.param.u64 	%rd7, [_ZN12Matrix2d_gpu16inverse_L_kernelIdEEvPT_S2_i_param_1];
	ld.param.u32 	%r39, [_ZN12Matrix2d_gpu16inverse_L_kernelIdEEvPT_S2_i_param_2];
	cvta.to.global.u64 	%rd1, %rd7;
	cvta.to.global.u64 	%rd2, %rd6;
	mov.u32 	%r40, %ctaid.x;
	mov.u32 	%r41, %ntid.x;
	mul.lo.s32 	%r1, %r40, %r41;
	mov.u32 	%r2, %tid.x;
	add.s32 	%r59, %r1, %r2;
	setp.lt.s32 	%p1, %r59, 1;
	@%p1 bra 	$L__BB13_7;
	mul.lo.s32 	%r4, %r39, %r59;
	and.b32  	%r5, %r59, 3;
	setp.lt.u32 	%p2, %r59, 4;
	mov.b32 	%r54, 0;
	@%p2 bra 	$L__BB13_4;
	and.b32  	%r54, %r59, 2147483644;
	neg.s32 	%r53, %r54;
	add.s64 	%rd3, %rd1, 16;
	add.s64 	%rd4, %rd2, 16;
	mov.u32 	%r52, %r4;
$L__BB13_3:
	mul.wide.s32 	%rd8, %r52, 8;
	add.s64 	%rd9, %rd3, %rd8;
	add.s64 	%rd10, %rd4, %rd8;
	ld.global.f64 	%fd1, [%rd9+-16];
	neg.f64 	%fd2, %fd1;
	st.global.f64 	[%rd10+-16], %fd2;
	ld.global.f64 	%fd3, [%rd9+-8];
	neg.f64 	%fd4, %fd3;
	st.global.f64 	[%rd10+-8], %fd4;
	ld.global.f64 	%fd5, [%rd9];
	neg.f64 	%fd6, %fd5;
	st.global.f64 	[%rd10], %fd6;
	ld.global.f64 	%fd7, [%rd9+8];
	neg.f64 	%fd8, %fd7;
	st.global.f64 	[%rd10+8], %fd8;
	add.s32 	%r53, %r53, 4;
	add.s32 	%r52, %r52, 4;
	setp.ne.s32 	%p3, %r53, 0;
	@%p3 bra 	$L__BB13_3;
$L__BB13_4:
	setp.eq.s32 	%p4, %r5, 0;
	@%p4 bra 	$L__BB13_7;
	add.s32 	%r56, %r54, %r4;
	neg.s32 	%r55, %r5;
$L__BB13_6:
	.pragma "nounroll";
	mul.wide.s32 	%rd11, %r56, 8;
	add.s64 	%rd12, %rd2, %rd11;
	add.s64 	%rd13, %rd1, %rd11;
	ld.global.f64 	%fd9, [%rd13];
	neg.f64 	%fd10, %fd9;
	st.global.f64 	[%rd12], %fd10;
	add.s32 	%r56, %r56, 1;
	add.s32 	%r55, %r55, 1;
	setp.ne.s32 	%p5, %r55, 0;
	@%p5 bra 	$L__BB13_6;
$L__BB13_7:
	mul.lo.s32 	%r19, %r39, %r59;
	add.s32 	%r20, %r19, %r59;
	mul.wide.s32 	%rd14, %r20, 8;
	add.s64 	%rd15, %rd2, %rd14;
	mov.b64 	%rd16, 4607182418800017408;
	st.global.u64 	[%rd15], %rd16;
	add.s32 	%r61, %r59, 1;
	setp.ge.s32 	%p6, %r61, %r39;
	@%p6 bra 	$L__BB13_20;
	not.b32 	%r43, %r1;
	add.s32 	%r44, %r39, %r43;
	sub.s32 	%r22, %r44, %r2;
	sub.s32 	%r45, %r39, %r59;
	add.s32 	%r46, %r45, -2;
	and.b32  	%r23, %r22, 7;
	setp.lt.u32 	%p7, %r46, 7;
	@%p7 bra 	$L__BB13_12;
	and.b32  	%r47, %r22, -8;
	neg.s32 	%r58, %r47;
	add.s64 	%rd5, %rd2, 32;
	add.s32 	%r57, %r20, 1;
$L__BB13_10:
	.pragma "nounroll";
	mul.wide.s32 	%rd17, %r57, 8;
	add.s64 	%rd18, %rd5, %rd17;
	mov.b64 	%rd19, 0;
	st.global.u64 	[%rd18+-32], %rd19;
	st.global.u64 	[%rd18+-24], %rd19;
	st.global.u64 	[%rd18+-16], %rd19;
	st.global.u64 	[%rd18+-8], %rd19;
	st.global.u64 	[%rd18], %rd19;
	st.global.u64 	[%rd18+8], %rd19;
	st.global.u64 	[%rd18+16], %rd19;
	st.global.u64 	[%rd18+24], %rd19;
	add.s32 	%r59, %r59, 8;
	add.s32 	%r58, %r58, 8;
	add.s32 	%r57, %r57, 8;
	setp.ne.s32 	%p8, %r58, 0;
	@%p8 bra 	$L__BB13_10;
	add.s32 	%r61, %r59, 1;
$L__BB13_12:
	setp.eq.s32 	%p9, %r23, 0;
	@%p9 bra 	$L__BB13_20;
	and.b32  	%r34, %r22, 3;
	setp.lt.u32 	%p10, %r23, 4;
	@%p10 bra 	$L__BB13_15;
	add.s32 	%r48, %r61, %r19;
	mul.wide.s32 	%rd20, %r48, 8;
	add.s64 	%rd21, %rd2, %rd20;
	mov.b64 	%rd22, 0;
	st.global.u64 	[%rd21], %rd22;
	st.global.u64 	[%rd21+8], %rd22;
	st.global.u64 	[%rd21+16], %rd22;
	st.global.u64 	[%rd21+24], %rd22;
	add.s32 	%r61, %r61, 4;
$L__BB13_15:
	setp.eq.s32 	%p11, %r34, 0;
	@%p11 bra 	$L__BB13_20;
	setp.eq.s32 	%p12, %r34, 1;
	@%p12 bra 	$L__BB13_18;
	add.s32 	%r49, %r61, %r19;
	mul.wide.s32 	%rd23, %r49, 8;
	add.s64 	%rd24, %rd2, %rd23;
	mov.b64 	%rd25, 0;
	st.global.u64 	[%rd24], %rd25;
	st.global.u64 	[%rd24+8], %rd25;
	add.s32 	%r61, %r61, 2;
$L__BB13_18:
	and.b32  	%r50, %r22, 1;
	setp.eq.b32 	%p13, %r50, 1;
	not.pred 	%p14, %p13;
	@%p14 bra 	$L__BB13_20;
	add.s32 	%r51, %r61, %r19;
	mul.wide.s32 	%rd26, %r51, 8;
	add.s64 	%rd27, %rd2, %rd26;
	mov.b64 	%rd28, 0;
	st.global.u64 	[%rd27], %rd28;
$L__BB13_20:
	ret;

}
	// .globl	_ZN12Matrix2d_gpu16inverse_U_kernelIdEEvPT_S2_i
.visible .entry _ZN12Matrix2d_gpu16inverse_U_kernelIdEEvPT_S2_i(
	.param .u64 .ptr .align 1 _ZN12Matrix2d_gpu16inverse_U_kernelIdEEvPT_S2_i_param_0,
	.param .u64 .ptr .align 1 _ZN12Matrix2d_gpu16inverse_U_kernelIdEEvPT_S2_i_param_1,
	.param .u32 _ZN12Matrix2d_gpu16inverse_U_kernelIdEEvPT_S2_i_param_2
)
{
	.reg .pred 	%p<15>;
	.reg .b32 	%r<88>;
	.reg .b64 	%rd<41>;
	.reg .b64 	%fd<21>;

	ld.param.u64 	%rd4, [_ZN12Matrix2d_gpu16inverse_U_kernelIdEEvPT_S2_i_param_0];
	ld.param.u64 	%rd5, [_ZN12Matrix2d_gpu16inverse_U_kernelIdEEvPT_S2_i_param_1];
	ld.param.u32 	%r54, [_ZN12Matrix2d_gpu16inverse_U_kernelIdEEvPT_S2_i_param_2];
	cvta.to.global.u64 	%rd1, %rd5;
	cvta.to.global.u64 	%rd2, %rd4;
	mov.u32 	%r55, %ctaid.x;
	mov.u32 	%r56, %ntid.x;
	mul.lo.s32 	%r1, %r55, %r56;
	mov.u32 	%r2, %tid.x;
	add.s32 	%r3, %r1, %r2;
	setp.lt.s32 	%p1, %r3, 1;
	@%p1 bra 	$L__BB14_12;
	mul.lo.s32 	%r4, %r54, %r3;
	and.b32  	%r5, %r3, 7;
	setp.lt.u32 	%p2, %r3, 8;
	mov.b32 	%r72, 0;
	@%p2 bra 	$L__BB14_4;
	and.b32  	%r72, %r3, 2147483640;
	neg.s32 	%r81, %r72;
	add.s64 	%rd3, %rd2, 32;
	mov.u32 	%r80, %r4;
$L__BB14_3:
	.pragma "nounroll";
	mul.wide.s32 	%rd6, %r80, 8;
	add.s64 	%rd7, %rd3, %rd6;
	mov.b64 	%rd8, 0;
	st.global.u64 	[%rd7+-32], %rd8;
	st.global.u64 	[%rd7+-24], %rd8;
	st.global.u64 	[%rd7+-16], %rd8;
	st.global.u64 	[%rd7+-8], %rd8;
	st.global.u64 	[%rd7], %rd8;
	st.global.u64 	[%rd7+8], %rd8;
	st.global.u64 	[%rd7+16], %rd8;
	st.global.u64 	[%rd7+24], %rd8;
	add.s32 	%r81, %r81, 8;
	add.s32 	%r80, %r80, 8;
	setp.eq.s32 	%p3, %r81, 0;
	@%p3 bra 	$L__BB14_4;
	bra.uni 	$L__BB14_3;
$L__BB14_4:
	setp.eq.s32 	%p4, %r5, 0;
	@%p4 bra 	$L__BB14_12;
	and.b32  	%r9, %r3, 3;
	setp.lt.u32 	%p5, %r5, 4;
	@%p5 bra 	$L__BB14_7;
	add.s32 	%r58, %r72, %r4;
	mul.wide.s32 	%rd9, %r58, 8;
	add.s64 	%rd10, %rd2, %rd9;
	mov.b64 	%rd11, 0;
	st.global.u64 	[%rd10], %rd11;
	st.global.u64 	[%rd10+8], %rd11;
	st.global.u64 	[%rd10+16], %rd11;
	st.global.u64 	[%rd10+24], %rd11;
	add.s32 	%r72, %r72, 4;
$L__BB14_7:
	setp.eq.s32 	%p6, %r9, 0;
	@%p6 bra 	$L__BB14_12;
	setp.eq.s32 	%p7, %r9, 1;
	@%p7 bra 	$L__BB14_10;
	add.s32 	%r59, %r72, %r4;
	mul.wide.s32 	%rd12, %r59, 8;
	add.s64 	%rd13, %rd2, %rd12;
	mov.b64 	%rd14, 0;
	st.global.u64 	[%rd13], %rd14;
	st.global.u64 	[%rd13+8], %rd14;
	add.s32 	%r72, %r72, 2;
$L__BB14_10:
	and.b32  	%r60, %r3, 1;
	setp.eq.b32 	%p8, %r60, 1;
	not.pred 	%p9, %p8;
	@%p9 bra 	$L__BB14_12;
	add.s32 	%r61, %r72, %r4;
	mul.wide.s32 	%rd15, %r61, 8;
	add.s64 	%rd16, %rd2, %rd15;
	mov.b64 	%rd17, 0;
	st.global.u64 	[%rd16], %rd17;
$L__BB14_12:
	add.s32 	%r87, %r3, 1;
	setp.ge.s32 	%p10, %r87, %r54;
	@%p10 bra 	$L__BB14_20;
	mul.lo.s32 	%r15, %r54, %r3;
	not.b32 	%r62, %r1;
	add.s32 	%r63, %r54, %r62;
	sub.s32 	%r64, %r63, %r2;
	and.b32  	%r16, %r64, 3;
	setp.eq.s32 	%p11, %r16, 0;
	@%p11 bra 	$L__BB14_17;
	add.s32 	%r65, %r3, %r15;
	add.s32 	%r77, %r65, 1;
	mad.lo.s32 	%r76, %r54, %r87, %r3;
	add.s32 	%r19, %r54, 1;
	neg.s32 	%r75, %r16;
	mov.u32 	%r78, %r3;
$L__BB14_15:
	.pragma "nounroll";
	mul.wide.s32 	%rd18, %r77, 8;
	add.s64 	%rd19, %rd2, %rd18;
	add.s64 	%rd20, %rd1, %rd18;
	add.s32 	%r66, %r76, 1;
	mul.wide.s32 	%rd21, %r66, 8;
	add.s64 	%rd22, %rd2, %rd21;
	ld.global.f64 	%fd1, [%rd22];
	neg.f64 	%fd2, %fd1;
	ld.global.f64 	%fd3, [%rd20];
	mul.f64 	%fd4, %fd3, %fd2;
	st.global.f64 	[%rd19], %fd4;
	add.s32 	%r78, %r78, 1;
	add.s32 	%r77, %r77, 1;
	add.s32 	%r76, %r76, %r19;
	add.s32 	%r75, %r75, 1;
	setp.ne.s32 	%p12, %r75, 0;
	@%p12 bra 	$L__BB14_15;
	add.s32 	%r87, %r78, 1;
$L__BB14_17:
	sub.s32 	%r67, %r54, %r3;
	add.s32 	%r68, %r67, -2;
	setp.lt.u32 	%p13, %r68, 3;
	@%p13 bra 	$L__BB14_20;
	add.s32 	%r86, %r87, %r15;
	mul.lo.s32 	%r69, %r54, %r87;
	add.s32 	%r85, %r69, %r87;
	shl.b32 	%r33, %r54, 2;
	add.s32 	%r34, %r33, 4;
	add.s32 	%r84, %r69, %r54;
	add.s32 	%r70, %r87, 2;
	mul.lo.s32 	%r83, %r54, %r70;
	add.s32 	%r71, %r87, 3;
	mul.lo.s32 	%r82, %r54, %r71;
$L__BB14_19:
	mul.wide.s32 	%rd23, %r85, 8;
	add.s64 	%rd24, %rd2, %rd23;
	ld.global.f64 	%fd5, [%rd24];
	neg.f64 	%fd6, %fd5;
	mul.wide.s32 	%rd25, %r86, 8;
	add.s64 	%rd26, %rd1, %rd25;
	ld.global.f64 	%fd7, [%rd26];
	mul.f64 	%fd8, %fd7, %fd6;
	add.s64 	%rd27, %rd2, %rd25;
	st.global.f64 	[%rd27], %fd8;
	cvt.s64.s32 	%rd28, %r84;
	cvt.s64.s32 	%rd29, %r87;
	add.s64 	%rd30, %rd28, %rd29;
	shl.b64 	%rd31, %rd30, 3;
	add.s64 	%rd32, %rd2, %rd31;
	ld.global.f64 	%fd9, [%rd32+8];
	neg.f64 	%fd10, %fd9;
	ld.global.f64 	%fd11, [%rd26+8];
	mul.f64 	%fd12, %fd11, %fd10;
	st.global.f64 	[%rd27+8], %fd12;
	cvt.s64.s32 	%rd33, %r83;
	add.s64 	%rd34, %rd33, %rd29;
	shl.b64 	%rd35, %rd34, 3;
	add.s64 	%rd36, %rd2, %rd35;
	ld.global.f64 	%fd13, [%rd36+16];
	neg.f64 	%fd14, %fd13;
	ld.global.f64 	%fd15, [%rd26+16];
	mul.f64 	%fd16, %fd15, %fd14;
	st.global.f64 	[%rd27+16], %fd16;
	cvt.s64.s32 	%rd37, %r82;
	add.s64 	%rd38, %rd37, %rd29;
	shl.b64 	%rd39, %rd38, 3;
	add.s64 	%rd40, %rd2, %rd39;
	ld.global.f64 	%fd17, [%rd40+24];
	neg.f64 	%fd18, %fd17;
	ld.global.f64 	%fd19, [%rd26+24];
	mul.f64 	%fd20, %fd19, %fd18;
	st.global.f64 	[%rd27+24], %fd20;
	add.s32 	%r87, %r87, 4;
	add.s32 	%r86, %r86, 4;
	add.s32 	%r85, %r85, %r34;
	add.s32 	%r84, %r84, %r33;
	add.s32 	%r83, %r83, %r33;
	add.s32 	%r82, %r82, %r33;
	setp.lt.s32 	%p14, %r87, %r54;
	@%p14 bra 	$L__BB14_19;
$L__BB14_20:
	ret;

}


// ===== COMPILED SASS (sm_100) =====

	.target	sm_100

	.elftype	@"ET_EXEC"


//--------------------- .note.nv.tkinfo           --------------------------
	.section	.note.nv.tkinfo,"",@"SHT_NOTE"
	.sectionflags	@"SHF_NOTE_NV_TKINFO"
	.tkinfo
        /*0018*/ 	.word	0x00000002
        /*0030*/ 	.string	""
        /*0030*/ 	.string	"ptxas"
        /*0030*/ 	.string	"Cuda compilation tools, release 13.0, V13.0.88"
        /*0030*/ 	.string	"Build cuda_13.0.r13.0/compiler.36424714_0"
        /*0030*/ 	.string	"-arch sm_100 -m 64 "



//--------------------- .note.nv.cuinfo           --------------------------
	.section	.note.nv.cuinfo,"",@"SHT_NOTE"
	.sectionflags	@"SHF_NOTE_NV_CUINFO"
        /*0018*/ 	.short	0x0002
        /*001a*/ 	.short	0x0064
        /*001c*/ 	.short	0x0082
	.zero		2


//--------------------- .nv.info                  --------------------------
	.section	.nv.info,"",@"SHT_CUDA_INFO"
	.align	4


	//----- nvinfo : EIATTR_REGCOUNT
	.align		4
        /*0000*/ 	.byte	0x04, 0x2f
        /*0002*/ 	.short	(.L_1 - .L_0)
	.align		4
.L_0:
        /*0004*/ 	.word	index@(_ZN12Matrix2d_gpu10add_kernelIdEEvPT_S2_S2_ii)
        /*0008*/ 	.word	0x0000000e


	//----- nvinfo : EIATTR_FRAME_SIZE
	.align		4
.L_1:
        /*000c*/ 	.byte	0x04, 0x11
        /*000e*/ 	.short	(.L_3 - .L_2)
	.align		4
.L_2:
        /*0010*/ 	.word	index@(_ZN12Matrix2d_gpu10add_kernelIdEEvPT_S2_S2_ii)
        /*0014*/ 	.word	0x00000000


	//----- nvinfo : EIATTR_REGCOUNT
	.align		4
.L_3:
        /*0018*/ 	.byte	0x04, 0x2f
        /*001a*/ 	.short	(.L_5 - .L_4)
	.align		4
.L_4:
        /*001c*/ 	.word	index@(_ZN12Matrix2d_gpu14add_num_kernelIdEEvPT_S2_S1_ii)
        /*0020*/ 	.word	0x0000000c


	//----- nvinfo : EIATTR_FRAME_SIZE
	.align		4
.L_5:
        /*0024*/ 	.byte	0x04, 0x11
        /*0026*/ 	.short	(.L_7 - .L_6)
	.align		4
.L_6:
        /*0028*/ 	.word	index@(_ZN12Matrix2d_gpu14add_num_kernelIdEEvPT_S2_S1_ii)
        /*002c*/ 	.word	0x00000000


	//----- nvinfo : EIATTR_REGCOUNT
	.align		4
.L_7:
        /*0030*/ 	.byte	0x04, 0x2f
        /*0032*/ 	.short	(.L_9 - .L_8)
	.align		4
.L_8:
        /*0034*/ 	.word	index@(_ZN12Matrix2d_gpu13assign_kernelIdEEvPT_S2_i)
        /*0038*/ 	.word	0x0000000a


	//----- nvinfo : EIATTR_FRAME_SIZE
	.align		4
.L_9:
        /*003c*/ 	.byte	0x04, 0x11
        /*003e*/ 	.short	(.L_11 - .L_10)
	.align		4
.L_10:
        /*0040*/ 	.word	index@(_ZN12Matrix2d_gpu13assign_kernelIdEEvPT_S2_i)
        /*0044*/ 	.word	0x00000000


	//----- nvinfo : EIATTR_REGCOUNT
	.align		4
.L_11:
        /*0048*/ 	.byte	0x04, 0x2f
        /*004a*/ 	.short	(.L_13 - .L_12)
	.align		4
.L_12:
        /*004c*/ 	.word	index@(_ZN12Matrix2d_gpu11mult_kernelIdEEvPT_S2_S2_iii)
        /*0050*/ 	.word	0x0000001e


	//----- nvinfo : EIATTR_FRAME_SIZE
	.align		4
.L_13:
        /*0054*/ 	.byte	0x04, 0x11
        /*0056*/ 	.short	(.L_15 - .L_14)
	.align		4
.L_14:
        /*0058*/ 	.word	index@(_ZN12Matrix2d_gpu11mult_kernelIdEEvPT_S2_S2_iii)
        /*005c*/ 	.word	0x00000000


	//----- nvinfo : EIATTR_REGCOUNT
	.align		4
.L_15:
        /*0060*/ 	.byte	0x04, 0x2f
        /*0062*/ 	.short	(.L_17 - .L_16)
	.align		4
.L_16:
        /*0064*/ 	.word	index@(_ZN12Matrix2d_gpu15mult_num_kernelIdEEvPT_S2_S1_ii)
        /*0068*/ 	.word	0x0000000c


	//----- nvinfo : EIATTR_FRAME_SIZE
	.align		4
.L_17:
        /*006c*/ 	.byte	0x04, 0x11
        /*006e*/ 	.short	(.L_19 - .L_18)
	.align		4
.L_18:
        /*0070*/ 	.word	index@(_ZN12Matrix2d_gpu15mult_num_kernelIdEEvPT_S2_S1_ii)
        /*0074*/ 	.word	0x00000000


	//----- nvinfo : EIATTR_REGCOUNT
	.align		4
.L_19:
        /*0078*/ 	.byte	0x04, 0x2f
        /*007a*/ 	.short	(.L_21 - .L_20)
	.align		4
.L_20:
        /*007c*/ 	.word	index@(_ZN12Matrix2d_gpu10sum_kernelIdEEvPT_i)
        /*0080*/ 	.word	0x0000000e


	//----- nvinfo : EIATTR_FRAME_SIZE
	.align		4
.L_21:
        /*0084*/ 	.byte	0x04, 0x11
        /*0086*/ 	.short	(.L_23 - .L_22)
	.align		4
.L_22:
        /*0088*/ 	.word	index@(_ZN12Matrix2d_gpu10sum_kernelIdEEvPT_i)
        /*008c*/ 	.word	0x00000000


	//----- nvinfo : EIATTR_REGCOUNT
	.align		4
.L_23:
        /*0090*/ 	.byte	0x04, 0x2f
        /*0092*/ 	.short	(.L_25 - .L_24)
	.align		4
.L_24:
        /*0094*/ 	.word	index@(_ZN12Matrix2d_gpu16transpose_kernelIdEEvPT_S2_ii)
        /*0098*/ 	.word	0x0000000a


	//----- nvinfo : EIATTR_FRAME_SIZE
	.align		4
.L_25:
        /*009c*/ 	.byte	0x04, 0x11
        /*009e*/ 	.short	(.L_27 - .L_26)
	.align		4
.L_26:
        /*00a0*/ 	.word	index@(_ZN12Matrix2d_gpu16transpose_kernelIdEEvPT_S2_ii)
        /*00a4*/ 	.word	0x00000000


	//----- nvinfo : EIATTR_REGCOUNT
	.align		4
.L_27:
        /*00a8*/ 	.byte	0x04, 0x2f
        /*00aa*/ 	.short	(.L_29 - .L_28)
	.align		4
.L_28:
        /*00ac*/ 	.word	index@(_ZN12Matrix2d_gpu10cov_kernelIdEEvPT_S2_S2_iiii)
        /*00b0*/ 	.word	0x00000020


	//----- nvinfo : EIATTR_FRAME_SIZE
	.align		4
.L_29:
        /*00b4*/ 	.byte	0x04, 0x11
        /*00b6*/ 	.short	(.L_31 - .L_30)
	.align		4
.L_30:
        /*00b8*/ 	.word	index@(_ZN12Matrix2d_gpu10cov_kernelIdEEvPT_S2_S2_iiii)
        /*00bc*/ 	.word	0x00000000


	//----- nvinfo : EIATTR_REGCOUNT
	.align		4
.L_31:
        /*00c0*/ 	.byte	0x04, 0x2f
        /*00c2*/ 	.short	(.L_33 - .L_32)
	.align		4
.L_32:
        /*00c4*/ 	.word	index@(_ZN12Matrix2d_gpu9LU_kernelIdEEvPT_ii)
        /*00c8*/ 	.word	0x00000020


	//----- nvinfo : EIATTR_FRAME_SIZE
	.align		4
.L_33:
        /*00cc*/ 	.byte	0x04, 0x11
        /*00ce*/ 	.short	(.L_35 - .L_34)
	.align		4
.L_34:
        /*00d0*/ 	.word	index@($__internal_1_$__cuda_sm20_div_rn_f64_full)
        /*00d4*/ 	.word	0x00000000


	//----- nvinfo : EIATTR_FRAME_SIZE
	.align		4
.L_35:
        /*00d8*/ 	.byte	0x04, 0x11
        /*00da*/ 	.short	(.L_37 - .L_36)
	.align		4
.L_36:
        /*00dc*/ 	.word	index@(_ZN12Matrix2d_gpu9LU_kernelIdEEvPT_ii)
        /*00e0*/ 	.word	0x00000000


	//----- nvinfo : EIATTR_REGCOUNT
	.align		4
.L_37:
        /*00e4*/ 	.byte	0x04, 0x2f
        /*00e6*/ 	.short	(.L_39 - .L_38)
	.align		4
.L_38:
        /*00e8*/ 	.word	index@(_ZN12Matrix2d_gpu8L_kernelIdEEvPT_S2_i)
        /*00ec*/ 	.word	0x0000001a


	//----- nvinfo : EIATTR_FRAME_SIZE
	.align		4
.L_39:
        /*00f0*/ 	.byte	0x04, 0x11
        /*00f2*/ 	.short	(.L_41 - .L_40)
	.align		4
.L_40:
        /*00f4*/ 	.word	index@(_ZN12Matrix2d_gpu8L_kernelIdEEvPT_S2_i)
        /*00f8*/ 	.word	0x00000000


	//----- nvinfo : EIATTR_REGCOUNT
	.align		4
.L_41:
        /*00fc*/ 	.byte	0x04, 0x2f
        /*00fe*/ 	.short	(.L_43 - .L_42)
	.align		4
.L_42:
        /*0100*/ 	.word	index@(_ZN12Matrix2d_gpu8U_kernelIdEEvPT_S2_i)
        /*0104*/ 	.word	0x00000014


	//----- nvinfo : EIATTR_FRAME_SIZE
	.align		4
.L_43:
        /*0108*/ 	.byte	0x04, 0x11
        /*010a*/ 	.short	(.L_45 - .L_44)
	.align		4
.L_44:
        /*010c*/ 	.word	index@(_ZN12Matrix2d_gpu8U_kernelIdEEvPT_S2_i)
        /*0110*/ 	.word	0x00000000


	//----- nvinfo : EIATTR_REGCOUNT
	.align		4
.L_45:
        /*0114*/ 	.byte	0x04, 0x2f
        /*0116*/ 	.short	(.L_47 - .L_46)
	.align		4
.L_46:
        /*0118*/ 	.word	index@(_ZN12Matrix2d_gpu10det_kernelIdEEvPT_S2_i)
        /*011c*/ 	.word	0x00000020


	//----- nvinfo : EIATTR_FRAME_SIZE
	.align		4
.L_47:
        /*0120*/ 	.byte	0x04, 0x11
        /*0122*/ 	.short	(.L_49 - .L_48)
	.align		4
.L_48:
        /*0124*/ 	.word	index@(_ZN12Matrix2d_gpu10det_kernelIdEEvPT_S2_i)
        /*0128*/ 	.word	0x00000000


	//----- nvinfo : EIATTR_REGCOUNT
	.align		4
.L_49:
        /*012c*/ 	.byte	0x04, 0x2f
        /*012e*/ 	.short	(.L_51 - .L_50)
	.align		4
.L_50:
        /*0130*/ 	.word	index@(_ZN12Matrix2d_gpu18inverse_dag_kernelIdEEvPT_S2_i)
        /*0134*/ 	.word	0x00000010


	//----- nvinfo : EIATTR_FRAME_SIZE
	.align		4
.L_51:
        /*0138*/ 	.byte	0x04, 0x11
        /*013a*/ 	.short	(.L_53 - .L_52)
	.align		4
.L_52:
        /*013c*/ 	.word	index@($__internal_0_$__cuda_sm20_dblrcp_rn_slowpath_v3)
        /*0140*/ 	.word	0x00000000


	//----- nvinfo : EIATTR_FRAME_SIZE
	.align		4
.L_53:
        /*0144*/ 	.byte	0x04, 0x11
        /*0146*/ 	.short	(.L_55 - .L_54)
	.align		4
.L_54:
        /*0148*/ 	.word	index@(_ZN12Matrix2d_gpu18inverse_dag_kernelIdEEvPT_S2_i)
        /*014c*/ 	.word	0x00000000


	//----- nvinfo : EIATTR_REGCOUNT
	.align		4
.L_55:
        /*0150*/ 	.byte	0x04, 0x2f
        /*0152*/ 	.short	(.L_57 - .L_56)
	.align		4
.L_56:
        /*0154*/ 	.word	index@(_ZN12Matrix2d_gpu16inverse_L_kernelIdEEvPT_S2_i)
        /*0158*/ 	.word	0x0000001a


	//----- nvinfo : EIATTR_FRAME_SIZE
	.align		4
.L_57:
        /*015c*/ 	.byte	0x04, 0x11
        /*015e*/ 	.short	(.L_59 - .L_58)
	.align		4
.L_58:
        /*0160*/ 	.word	index@(_ZN12Matrix2d_gpu16inverse_L_kernelIdEEvPT_S2_i)
        /*0164*/ 	.word	0x00000000


	//----- nvinfo : EIATTR_REGCOUNT
	.align		4
.L_59:
        /*0168*/ 	.byte	0x04, 0x2f
        /*016a*/ 	.short	(.L_61 - .L_60)
	.align		4
.L_60:
        /*016c*/ 	.word	index@(_ZN12Matrix2d_gpu16inverse_U_kernelIdEEvPT_S2_i)
        /*0170*/ 	.word	0x00000020


	//----- nvinfo : EIATTR_FRAME_SIZE
	.align		4
.L_61:
        /*0174*/ 	.byte	0x04, 0x11
        /*0176*/ 	.short	(.L_63 - .L_62)
	.align		4
.L_62:
        /*0178*/ 	.word	index@(_ZN12Matrix2d_gpu16inverse_U_kernelIdEEvPT_S2_i)
        /*017c*/ 	.word	0x00000000


	//----- nvinfo : EIATTR_MIN_STACK_SIZE
	.align		4
.L_63:
        /*0180*/ 	.byte	0x04, 0x12
        /*0182*/ 	.short	(.L_65 - .L_64)
	.align		4
.L_64:
        /*0184*/ 	.word	index@(_ZN12Matrix2d_gpu16inverse_U_kernelIdEEvPT_S2_i)
        /*0188*/ 	.word	0x00000000


	//----- nvinfo : EIATTR_MIN_STACK_SIZE
	.align		4
.L_65:
        /*018c*/ 	.byte	0x04, 0x12
        /*018e*/ 	.short	(.L_67 - .L_66)
	.align		4
.L_66:
        /*0190*/ 	.word	index@(_ZN12Matrix2d_gpu16inverse_L_kernelIdEEvPT_S2_i)
        /*0194*/ 	.word	0x00000000


	//----- nvinfo : EIATTR_MIN_STACK_SIZE
	.align		4
.L_67:
        /*0198*/ 	.byte	0x04, 0x12
        /*019a*/ 	.short	(.L_69 - .L_68)
	.align		4
.L_68:
        /*019c*/ 	.word	index@(_ZN12Matrix2d_gpu18inverse_dag_kernelIdEEvPT_S2_i)
        /*01a0*/ 	.word	0x00000000


	//----- nvinfo : EIATTR_MIN_STACK_SIZE
	.align		4
.L_69:
        /*01a4*/ 	.byte	0x04, 0x12
        /*01a6*/ 	.short	(.L_71 - .L_70)
	.align		4
.L_70:
        /*01a8*/ 	.word	index@(_ZN12Matrix2d_gpu10det_kernelIdEEvPT_S2_i)
        /*01ac*/ 	.word	0x00000000


	//----- nvinfo : EIATTR_MIN_STACK_SIZE
	.align		4
.L_71:
        /*01b0*/ 	.byte	0x04, 0x12
        /*01b2*/ 	.short	(.L_73 - .L_72)
	.align		4
.L_72:
        /*01b4*/ 	.word	index@(_ZN12Matrix2d_gpu8U_kernelIdEEvPT_S2_i)
        /*01b8*/ 	.word	0x00000000


	//----- nvinfo : EIATTR_MIN_STACK_SIZE
	.align		4
.L_73:
        /*01bc*/ 	.byte	0x04, 0x12
        /*01be*/ 	.short	(.L_75 - .L_74)
	.align		4
.L_74:
        /*01c0*/ 	.word	index@(_ZN12Matrix2d_gpu8L_kernelIdEEvPT_S2_i)
        /*01c4*/ 	.word	0x00000000


	//----- nvinfo : EIATTR_MIN_STACK_SIZE
	.align		4
.L_75:
        /*01c8*/ 	.byte	0x04, 0x12
        /*01ca*/ 	.short	(.L_77 - .L_76)
	.align		4
.L_76:
        /*01cc*/ 	.word	index@(_ZN12Matrix2d_gpu9LU_kernelIdEEvPT_ii)
        /*01d0*/ 	.word	0x00000000


	//----- nvinfo : EIATTR_MIN_STACK_SIZE
	.align		4
.L_77:
        /*01d4*/ 	.byte	0x04, 0x12
        /*01d6*/ 	.short	(.L_79 - .L_78)
	.align		4
.L_78:
        /*01d8*/ 	.word	index@(_ZN12Matrix2d_gpu10cov_kernelIdEEvPT_S2_S2_iiii)
        /*01dc*/ 	.word	0x00000000


	//----- nvinfo : EIATTR_MIN_STACK_SIZE
	.align		4
.L_79:
        /*01e0*/ 	.byte	0x04, 0x12
        /*01e2*/ 	.short	(.L_81 - .L_80)
	.align		4
.L_80:
        /*01e4*/ 	.word	index@(_ZN12Matrix2d_gpu16transpose_kernelIdEEvPT_S2_ii)
        /*01e8*/ 	.word	0x00000000


	//----- nvinfo : EIATTR_MIN_STACK_SIZE
	.align		4
.L_81:
        /*01ec*/ 	.byte	0x04, 0x12
        /*01ee*/ 	.short	(.L_83 - .L_82)
	.align		4
.L_82:
        /*01f0*/ 	.word	index@(_ZN12Matrix2d_gpu10sum_kernelIdEEvPT_i)
        /*01f4*/ 	.word	0x00000000


	//----- nvinfo : EIATTR_MIN_STACK_SIZE
	.align		4
.L_83:
        /*01f8*/ 	.byte	0x04, 0x12
        /*01fa*/ 	.short	(.L_85 - .L_84)
	.align		4
.L_84:
        /*01fc*/ 	.word	index@(_ZN12Matrix2d_gpu15mult_num_kernelIdEEvPT_S2_S1_ii)
        /*0200*/ 	.word	0x00000000


	//----- nvinfo : EIATTR_MIN_STACK_SIZE
	.align		4
.L_85:
        /*0204*/ 	.byte	0x04, 0x12
        /*0206*/ 	.short	(.L_87 - .L_86)
	.align		4
.L_86:
        /*0208*/ 	.word	index@(_ZN12Matrix2d_gpu11mult_kernelIdEEvPT_S2_S2_iii)
        /*020c*/ 	.word	0x00000000


	//----- nvinfo : EIATTR_MIN_STACK_SIZE
	.align		4
.L_87:
        /*0210*/ 	.byte	0x04, 0x12
        /*0212*/ 	.short	(.L_89 - .L_88)
	.align		4
.L_88:
        /*0214*/ 	.word	index@(_ZN12Matrix2d_gpu13assign_kernelIdEEvPT_S2_i)
        /*0218*/ 	.word	0x00000000


	//----- nvinfo : EIATTR_MIN_STACK_SIZE
	.align		4
.L_89:
        /*021c*/ 	.byte	0x04, 0x12
        /*021e*/ 	.short	(.L_91 - .L_90)
	.align		4
.L_90:
        /*0220*/ 	.word	index@(_ZN12Matrix2d_gpu14add_num_kernelIdEEvPT_S2_S1_ii)
        /*0224*/ 	.word	0x00000000


	//----- nvinfo : EIATTR_MIN_STACK_SIZE
	.align		4
.L_91:
        /*0228*/ 	.byte	0x04, 0x12
        /*022a*/ 	.short	(.L_93 - .L_92)
	.align		4
.L_92:
        /*022c*/ 	.word	index@(_ZN12Matrix2d_gpu10add_kernelIdEEvPT_S2_S2_ii)
        /*0230*/ 	.word	0x00000000
.L_93:


//--------------------- .nv.compat                --------------------------
	.section	.nv.compat,"",@"SHT_CUDA_COMPAT_INFO"
	.align	4
        /*0000*/ 	.byte	0x02, 0x09, 0x00, 0x00, 0x02, 0x02, 0x01, 0x00, 0x02, 0x05, 0x05, 0x00, 0x03, 0x07, 0x01, 0x01
        /*0010*/ 	.byte	0x02, 0x03, 0x00, 0x00, 0x02, 0x06, 0x01, 0x00, 0x04, 0x0b, 0x08, 0x00, 0x01, 0x00, 0x00, 0x00
        /*0020*/ 	.byte	0x00, 0x00, 0x00, 0x00


//--------------------- .nv.info._ZN12Matrix2d_gpu16inverse_U_kernelIdEEvPT_S2_i --------------------------
	.section	.nv.info._ZN12Matrix2d_gpu16inverse_U_kernelIdEEvPT_S2_i,"",@"SHT_CUDA_INFO"
	.sectionflags	@""
	.align	4


	//----- nvinfo : EIATTR_CUDA_API_VERSION
	.align		4
        /*0000*/ 	.byte	0x04, 0x37
        /*0002*/ 	.short	(.L_95 - .L_94)
.L_94:
        /*0004*/ 	.word	0x00000082


	//----- nvinfo : EIATTR_KPARAM_INFO
	.align		4
.L_95:
        /*0008*/ 	.byte	0x04, 0x17
        /*000a*/ 	.short	(.L_97 - .L_96)
.L_96:
        /*000c*/ 	.word	0x00000000
        /*0010*/ 	.short	0x0002
        /*0012*/ 	.short	0x0010
        /*0014*/ 	.byte	0x00, 0xf0, 0x11, 0x00


	//----- nvinfo : EIATTR_KPARAM_INFO
	.align		4
.L_97:
        /*0018*/ 	.byte	0x04, 0x17
        /*001a*/ 	.short	(.L_99 - .L_98)
.L_98:
        /*001c*/ 	.word	0x00000000
        /*0020*/ 	.short	0x0001
        /*0022*/ 	.short	0x0008
        /*0024*/ 	.byte	0x00, 0xf5, 0x21, 0x00


	//----- nvinfo : EIATTR_KPARAM_INFO
	.align		4
.L_99:
        /*0028*/ 	.byte	0x04, 0x17
        /*002a*/ 	.short	(.L_101 - .L_100)
.L_100:
        /*002c*/ 	.word	0x00000000
        /*0030*/ 	.short	0x0000
        /*0032*/ 	.short	0x0000
        /*0034*/ 	.byte	0x00, 0xf5, 0x21, 0x00


	//----- nvinfo : EIATTR_SPARSE_MMA_MASK
	.align		4
.L_101:
        /*0038*/ 	.byte	0x03, 0x50
        /*003a*/ 	.short	0x0000


	//----- nvinfo : EIATTR_MAXREG_COUNT
	.align		4
        /*003c*/ 	.byte	0x03, 0x1b
        /*003e*/ 	.short	0x00ff


	//----- nvinfo : EIATTR_MERCURY_ISA_VERSION
	.align		4
        /*0040*/ 	.byte	0x03, 0x5f
        /*0042*/ 	.short	0x0101


	//----- nvinfo : EIATTR_VRC_CTA_INIT_COUNT
	.align		4
        /*0044*/ 	.byte	0x02, 0x4a
	.zero		1
	.zero		1


	//----- nvinfo : EIATTR_EXIT_INSTR_OFFSETS
	.align		4
        /*0048*/ 	.byte	0x04, 0x1c
        /*004a*/ 	.short	(.L_103 - .L_102)


	//   ....[0]....
.L_102:
        /*004c*/ 	.word	0x00000440


	//   ....[1]....
        /*0050*/ 	.word	0x00000650


	//   ....[2]....
        /*0054*/ 	.word	0x00000990


	//----- nvinfo : EIATTR_CRS_STACK_SIZE
	.align		4
.L_103:
        /*0058*/ 	.byte	0x04, 0x1e
        /*005a*/ 	.short	(.L_105 - .L_104)
.L_104:
        /*005c*/ 	.word	0x00000000


	//----- nvinfo : EIATTR_CBANK_PARAM_SIZE
	.align		4
.L_105:
        /*0060*/ 	.byte	0x03, 0x19
        /*0062*/ 	.short	0x0014


	//----- nvinfo : EIATTR_PARAM_CBANK
	.align		4
        /*0064*/ 	.byte	0x04, 0x0a
        /*0066*/ 	.short	(.L_107 - .L_106)
	.align		4
.L_106:
        /*0068*/ 	.word	index@(.nv.constant0._ZN12Matrix2d_gpu16inverse_U_kernelIdEEvPT_S2_i)
        /*006c*/ 	.short	0x0380
        /*006e*/ 	.short	0x0014


	//----- nvinfo : EIATTR_SW_WAR
	.align		4
.L_107:
        /*0070*/ 	.byte	0x04, 0x36
        /*0072*/ 	.short	(.L_109 - .L_108)
.L_108:
        /*0074*/ 	.word	0x00000008
.L_109:


//--------------------- .nv.info._ZN12Matrix2d_gpu16inverse_L_kernelIdEEvPT_S2_i --------------------------
	.section	.nv.info._ZN12Matrix2d_gpu16inverse_L_kernelIdEEvPT_S2_i,"",@"SHT_CUDA_INFO"
	.sectionflags	@""
	.align	4


	//----- nvinfo : EIATTR_CUDA_API_VERSION
	.align		4
        /*0000*/ 	.byte	0x04, 0x37
        /*0002*/ 	.short	(.L_111 - .L_110)
.L_110:
        /*0004*/ 	.word	0x00000082


	//----- nvinfo : EIATTR_KPARAM_INFO
	.align		4
.L_111:
        /*0008*/ 	.byte	0x04, 0x17
        /*000a*/ 	.short	(.L_113 - .L_112)
.L_112:
        /*000c*/ 	.word	0x00000000
        /*0010*/ 	.short	0x0002
        /*0012*/ 	.short	0x0010
        /*0014*/ 	.byte	0x00, 0xf0, 0x11, 0x00


	//----- nvinfo : EIATTR_KPARAM_INFO
	.align		4
.L_113:
        /*0018*/ 	.byte	0x04, 0x17
        /*001a*/ 	.short	(.L_115 - .L_114)
.L_114:
        /*001c*/ 	.word	0x00000000
        /*0020*/ 	.short	0x0001
        /*0022*/ 	.short	0x0008
        /*0024*/ 	.byte	0x00, 0xf5, 0x21, 0x00


	//----- nvinfo : EIATTR_KPARAM_INFO
	.align		4
.L_115:
        /*0028*/ 	.byte	0x04, 0x17
        /*002a*/ 	.short	(.L_117 - .L_116)
.L_116:
        /*002c*/ 	.word	0x00000000
        /*0030*/ 	.short	0x0000
        /*0032*/ 	.short	0x0000
        /*0034*/ 	.byte	0x00, 0xf5, 0x21, 0x00


	//----- nvinfo : EIATTR_SPARSE_MMA_MASK
	.align		4
.L_117:
        /*0038*/ 	.byte	0x03, 0x50
        /*003a*/ 	.short	0x0000


	//----- nvinfo : EIATTR_MAXREG_COUNT
	.align		4
        /*003c*/ 	.byte	0x03, 0x1b
        /*003e*/ 	.short	0x00ff


	//----- nvinfo : EIATTR_MERCURY_ISA_VERSION
	.align		4
        /*0040*/ 	.byte	0x03, 0x5f
        /*0042*/ 	.short	0x0101


	//----- nvinfo : EIATTR_VRC_CTA_INIT_COUNT
	.align		4
        /*0044*/ 	.byte	0x02, 0x4a
	.zero		1
	.zero		1


	//----- nvinfo : EIATTR_EXIT_INSTR_OFFSETS
	.align		4
        /*0048*/ 	.byte	0x04, 0x1c
        /*004a*/ 	.short	(.L_119 - .L_118)


	//   ....[0]....
.L_118:
        /*004c*/ 	.word	0x00000460


	//   ....[1]....
        /*0050*/ 	.word	0x000006a0


	//   ....[2]....
        /*0054*/ 	.word	0x00000740


	//   ....[3]....
        /*0058*/ 	.word	0x000007e0


	//   ....[4]....
        /*005c*/ 	.word	0x00000820


	//----- nvinfo : EIATTR_CRS_STACK_SIZE
	.align		4
.L_119:
        /*0060*/ 	.byte	0x04, 0x1e
        /*0062*/ 	.short	(.L_121 - .L_120)
.L_120:
        /*0064*/ 	.word	0x00000000


	//----- nvinfo : EIATTR_CBANK_PARAM_SIZE
	.align		4
.L_121:
        /*0068*/ 	.byte	0x03, 0x19
        /*006a*/ 	.short	0x0014


	//----- nvinfo : EIATTR_PARAM_CBANK
	.align		4
        /*006c*/ 	.byte	0x04, 0x0a
        /*006e*/ 	.short	(.L_123 - .L_122)
	.align		4
.L_122:
        /*0070*/ 	.word	index@(.nv.constant0._ZN12Matrix2d_gpu16inverse_L_kernelIdEEvPT_S2_i)
        /*0074*/ 	.short	0x0380
        /*0076*/ 	.short	0x0014


	//----- nvinfo : EIATTR_SW_WAR
	.align		4
.L_123:
        /*0078*/ 	.byte	0x04, 0x36
        /*007a*/ 	.short	(.L_125 - .L_124)
.L_124:
        /*007c*/ 	.word	0x00000008
.L_125:


//--------------------- .nv.info._ZN12Matrix2d_gpu18inverse_dag_kernelIdEEvPT_S2_i --------------------------
	.section	.nv.info._ZN12Matrix2d_gpu18inverse_dag_kernelIdEEvPT_S2_i,"",@"SHT_CUDA_INFO"
	.sectionflags	@""
	.align	4


	//----- nvinfo : EIATTR_CUDA_API_VERSION
	.align		4
        /*0000*/ 	.byte	0x04, 0x37
        /*0002*/ 	.short	(.L_127 - .L_126)
.L_126:
        /*0004*/ 	.word	0x00000082


	//----- nvinfo : EIATTR_KPARAM_INFO
	.align		4
.L_127:
        /*0008*/ 	.byte	0x04, 0x17
        /*000a*/ 	.short	(.L_129 - .L_128)
.L_128:
        /*000c*/ 	.word	0x00000000
        /*0010*/ 	.short	0x0002
        /*0012*/ 	.short	0x0010
        /*0014*/ 	.byte	0x00, 0xf0, 0x11, 0x00


	//----- nvinfo : EIATTR_KPARAM_INFO
	.align		4
.L_129:
        /*0018*/ 	.byte	0x04, 0x17
        /*001a*/ 	.short	(.L_131 - .L_130)
.L_130:
        /*001c*/ 	.word	0x00000000
        /*0020*/ 	.short	0x0001
        /*0022*/ 	.short	0x0008
        /*0024*/ 	.byte	0x00, 0xf5, 0x21, 0x00


	//----- nvinfo : EIATTR_KPARAM_INFO
	.align		4
.L_131:
        /*0028*/ 	.byte	0x04, 0x17
        /*002a*/ 	.short	(.L_133 - .L_132)
.L_132:
        /*002c*/ 	.word	0x00000000
        /*0030*/ 	.short	0x0000
        /*0032*/ 	.short	0x0000
        /*0034*/ 	.byte	0x00, 0xf5, 0x21, 0x00


	//----- nvinfo : EIATTR_SPARSE_MMA_MASK
	.align		4
.L_133:
        /*0038*/ 	.byte	0x03, 0x50
        /*003a*/ 	.short	0x0000


	//----- nvinfo : EIATTR_MAXREG_COUNT
	.align		4
        /*003c*/ 	.byte	0x03, 0x1b
        /*003e*/ 	.short	0x00ff


	//----- nvinfo : EIATTR_MERCURY_ISA_VERSION
	.align		4
        /*0040*/ 	.byte	0x03, 0x5f
        /*0042*/ 	.short	0x0101


	//----- nvinfo : EIATTR_VRC_CTA_INIT_COUNT
	.align		4
        /*0044*/ 	.byte	0x02, 0x4a
	.zero		1
	.zero		1


	//----- nvinfo : EIATTR_EXIT_INSTR_OFFSETS
	.align		4
        /*0048*/ 	.byte	0x04, 0x1c
        /*004a*/ 	.short	(.L_135 - .L_134)


	//   ....[0]....
.L_134:
        /*004c*/ 	.word	0x00000040


	//   ....[1]....
        /*0050*/ 	.word	0x00001030


	//   ....[2]....
        /*0054*/ 	.word	0x00001860


	//   ....[3]....
        /*0058*/ 	.word	0x00001cc0


	//   ....[4]....
        /*005c*/ 	.word	0x00001e70


	//----- nvinfo : EIATTR_CRS_STACK_SIZE
	.align		4
.L_135:
        /*0060*/ 	.byte	0x04, 0x1e
        /*0062*/ 	.short	(.L_137 - .L_136)
.L_136:
        /*0064*/ 	.word	0x00000000


	//----- nvinfo : EIATTR_CBANK_PARAM_SIZE
	.align		4
.L_137:
        /*0068*/ 	.byte	0x03, 0x19
        /*006a*/ 	.short	0x0014


	//----- nvinfo : EIATTR_PARAM_CBANK
	.align		4
        /*006c*/ 	.byte	0x04, 0x0a
        /*006e*/ 	.short	(.L_139 - .L_138)
	.align		4
.L_138:
        /*0070*/ 	.word	index@(.nv.constant0._ZN12Matrix2d_gpu18inverse_dag_kernelIdEEvPT_S2_i)
        /*0074*/ 	.short	0x0380
        /*0076*/ 	.short	0x0014


	//----- nvinfo : EIATTR_SW_WAR
	.align		4
.L_139:
        /*0078*/ 	.byte	0x04, 0x36
        /*007a*/ 	.short	(.L_141 - .L_140)
.L_140:
        /*007c*/ 	.word	0x00000008
.L_141:


//--------------------- .nv.info._ZN12Matrix2d_gpu10det_kernelIdEEvPT_S2_i --------------------------
	.section	.nv.info._ZN12Matrix2d_gpu10det_kernelIdEEvPT_S2_i,"",@"SHT_CUDA_INFO"
	.sectionflags	@""
	.align	4


	//----- nvinfo : EIATTR_CUDA_API_VERSION
	.align		4
        /*0000*/ 	.byte	0x04, 0x37
        /*0002*/ 	.short	(.L_143 - .L_142)
.L_142:
        /*0004*/ 	.word	0x00000082


	//----- nvinfo : EIATTR_KPARAM_INFO
	.align		4
.L_143:
        /*0008*/ 	.byte	0x04, 0x17
        /*000a*/ 	.short	(.L_145 - .L_144)
.L_144:
        /*000c*/ 	.word	0x00000000
        /*0010*/ 	.short	0x0002
        /*0012*/ 	.short	0x0010
        /*0014*/ 	.byte	0x00, 0xf0, 0x11, 0x00


	//----- nvinfo : EIATTR_KPARAM_INFO
	.align		4
.L_145:
        /*0018*/ 	.byte	0x04, 0x17
        /*001a*/ 	.short	(.L_147 - .L_146)
.L_146:
        /*001c*/ 	.word	0x00000000
        /*0020*/ 	.short	0x0001
        /*0022*/ 	.short	0x0008
        /*0024*/ 	.byte	0x00, 0xf5, 0x21, 0x00


	//----- nvinfo : EIATTR_KPARAM_INFO
	.align		4
.L_147:
        /*0028*/ 	.byte	0x04, 0x17
        /*002a*/ 	.short	(.L_149 - .L_148)
.L_148:
        /*002c*/ 	.word	0x00000000
        /*0030*/ 	.short	0x0000
        /*0032*/ 	.short	0x0000
        /*0034*/ 	.byte	0x00, 0xf5, 0x21, 0x00


	//----- nvinfo : EIATTR_SPARSE_MMA_MASK
	.align		4
.L_149:
        /*0038*/ 	.byte	0x03, 0x50
        /*003a*/ 	.short	0x0000


	//----- nvinfo : EIATTR_MAXREG_COUNT
	.align		4
        /*003c*/ 	.byte	0x03, 0x1b
        /*003e*/ 	.short	0x00ff


	//----- nvinfo : EIATTR_MERCURY_ISA_VERSION
	.align		4
        /*0040*/ 	.byte	0x03, 0x5f
        /*0042*/ 	.short	0x0101


	//----- nvinfo : EIATTR_VRC_CTA_INIT_COUNT
	.align		4
        /*0044*/ 	.byte	0x02, 0x4a
	.zero		1
	.zero		1


	//----- nvinfo : EIATTR_EXIT_INSTR_OFFSETS
	.align		4
        /*0048*/ 	.byte	0x04, 0x1c
        /*004a*/ 	.short	(.L_151 - .L_150)


	//   ....[0]....
.L_150:
        /*004c*/ 	.word	0x00000080


	//   ....[1]....
        /*0050*/ 	.word	0x00000800


	//   ....[2]....
        /*0054*/ 	.word	0x00000c50


	//   ....[3]....
        /*0058*/ 	.word	0x00000ea0


	//   ....[4]....
        /*005c*/ 	.word	0x00000f60


	//----- nvinfo : EIATTR_CBANK_PARAM_SIZE
	.align		4
.L_151:
        /*0060*/ 	.byte	0x03, 0x19
        /*0062*/ 	.short	0x0014


	//----- nvinfo : EIATTR_PARAM_CBANK
	.align		4
        /*0064*/ 	.byte	0x04, 0x0a
        /*0066*/ 	.short	(.L_153 - .L_152)
	.align		4
.L_152:
        /*0068*/ 	.word	index@(.nv.constant0._ZN12Matrix2d_gpu10det_kernelIdEEvPT_S2_i)
        /*006c*/ 	.short	0x0380
        /*006e*/ 	.short	0x0014


	//----- nvinfo : EIATTR_SW_WAR
	.align		4
.L_153:
        /*0070*/ 	.byte	0x04, 0x36
        /*0072*/ 	.short	(.L_155 - .L_154)
.L_154:
        /*0074*/ 	.word	0x00000008
.L_155:


//--------------------- .nv.info._ZN12Matrix2d_gpu8U_kernelIdEEvPT_S2_i --------------------------
	.section	.nv.info._ZN12Matrix2d_gpu8U_kernelIdEEvPT_S2_i,"",@"SHT_CUDA_INFO"
	.sectionflags	@""
	.align	4


	//----- nvinfo : EIATTR_CUDA_API_VERSION
	.align		4
        /*0000*/ 	.byte	0x04, 0x37
        /*0002*/ 	.short	(.L_157 - .L_156)
.L_156:
        /*0004*/ 	.word	0x00000082


	//----- nvinfo : EIATTR_KPARAM_INFO
	.align		4
.L_157:
        /*0008*/ 	.byte	0x04, 0x17
        /*000a*/ 	.short	(.L_159 - .L_158)
.L_158:
        /*000c*/ 	.word	0x00000000
        /*0010*/ 	.short	0x0002
        /*0012*/ 	.short	0x0010
        /*0014*/ 	.byte	0x00, 0xf0, 0x11, 0x00


	//----- nvinfo : EIATTR_KPARAM_INFO
	.align		4
.L_159:
        /*0018*/ 	.byte	0x04, 0x17
        /*001a*/ 	.short	(.L_161 - .L_160)
.L_160:
        /*001c*/ 	.word	0x00000000
        /*0020*/ 	.short	0x0001
        /*0022*/ 	.short	0x0008
        /*0024*/ 	.byte	0x00, 0xf5, 0x21, 0x00


	//----- nvinfo : EIATTR_KPARAM_INFO
	.align		4
.L_161:
        /*0028*/ 	.byte	0x04, 0x17
        /*002a*/ 	.short	(.L_163 - .L_162)
.L_162:
        /*002c*/ 	.word	0x00000000
        /*0030*/ 	.short	0x0000
        /*0032*/ 	.short	0x0000
        /*0034*/ 	.byte	0x00, 0xf5, 0x21, 0x00


	//----- nvinfo : EIATTR_SPARSE_MMA_MASK
	.align		4
.L_163:
        /*0038*/ 	.byte	0x03, 0x50
        /*003a*/ 	.short	0x0000


	//----- nvinfo : EIATTR_MAXREG_COUNT
	.align		4
        /*003c*/ 	.byte	0x03, 0x1b
        /*003e*/ 	.short	0x00ff


	//----- nvinfo : EIATTR_MERCURY_ISA_VERSION
	.align		4
        /*0040*/ 	.byte	0x03, 0x5f
        /*0042*/ 	.short	0x0101


	//----- nvinfo : EIATTR_VRC_CTA_INIT_COUNT
	.align		4
        /*0044*/ 	.byte	0x02, 0x4a
	.zero		1
	.zero		1


	//----- nvinfo : EIATTR_EXIT_INSTR_OFFSETS
	.align		4
        /*0048*/ 	.byte	0x04, 0x1c
        /*004a*/ 	.short	(.L_165 - .L_164)


	//   ....[0]....
.L_164:
        /*004c*/ 	.word	0x00000080


	//   ....[1]....
        /*0050*/ 	.word	0x00000590


	//   ....[2]....
        /*0054*/ 	.word	0x00000720


	//----- nvinfo : EIATTR_CRS_STACK_SIZE
	.align		4
.L_165:
        /*0058*/ 	.byte	0x04, 0x1e
        /*005a*/ 	.short	(.L_167 - .L_166)
.L_166:
        /*005c*/ 	.word	0x00000000


	//----- nvinfo : EIATTR_CBANK_PARAM_SIZE
	.align		4
.L_167:
        /*0060*/ 	.byte	0x03, 0x19
        /*0062*/ 	.short	0x0014


	//----- nvinfo : EIATTR_PARAM_CBANK
	.align		4
        /*0064*/ 	.byte	0x04, 0x0a
        /*0066*/ 	.short	(.L_169 - .L_168)
	.align		4
.L_168:
        /*0068*/ 	.word	index@(.nv.constant0._ZN12Matrix2d_gpu8U_kernelIdEEvPT_S2_i)
        /*006c*/ 	.short	0x0380
        /*006e*/ 	.short	0x0014


	//----- nvinfo : EIATTR_SW_WAR
	.align		4
.L_169:
        /*0070*/ 	.byte	0x04, 0x36
        /*0072*/ 	.short	(.L_171 - .L_170)
.L_170:
        /*0074*/ 	.word	0x00000008
.L_171:


//--------------------- .nv.info._ZN12Matrix2d_gpu8L_kernelIdEEvPT_S2_i --------------------------
	.section	.nv.info._ZN12Matrix2d_gpu8L_kernelIdEEvPT_S2_i,"",@"SHT_CUDA_INFO"
	.sectionflags	@""
	.align	4


	//----- nvinfo : EIATTR_CUDA_API_VERSION
	.align		4
        /*0000*/ 	.byte	0x04, 0x37
        /*0002*/ 	.short	(.L_173 - .L_172)
.L_172:
        /*0004*/ 	.word	0x00000082


	//----- nvinfo : EIATTR_KPARAM_INFO
	.align		4
.L_173:
        /*0008*/ 	.byte	0x04, 0x17
        /*000a*/ 	.short	(.L_175 - .L_174)
.L_174:
        /*000c*/ 	.word	0x00000000
        /*0010*/ 	.short	0x0002
        /*0012*/ 	.short	0x0010
        /*0014*/ 	.byte	0x00, 0xf0, 0x11, 0x00


	//----- nvinfo : EIATTR_KPARAM_INFO
	.align		4
.L_175:
        /*0018*/ 	.byte	0x04, 0x17
        /*001a*/ 	.short	(.L_177 - .L_176)
.L_176:
        /*001c*/ 	.word	0x00000000
        /*0020*/ 	.short	0x0001
        /*0022*/ 	.short	0x0008
        /*0024*/ 	.byte	0x00, 0xf5, 0x21, 0x00


	//----- nvinfo : EIATTR_KPARAM_INFO
	.align		4
.L_177:
        /*0028*/ 	.byte	0x04, 0x17
        /*002a*/ 	.short	(.L_179 - .L_178)
.L_178:
        /*002c*/ 	.word	0x00000000
        /*0030*/ 	.short	0x0000
        /*0032*/ 	.short	0x0000
        /*0034*/ 	.byte	0x00, 0xf5, 0x21, 0x00


	//----- nvinfo : EIATTR_SPARSE_MMA_MASK
	.align		4
.L_179:
        /*0038*/ 	.byte	0x03, 0x50
        /*003a*/ 	.short	0x0000


	//----- nvinfo : EIATTR_MAXREG_COUNT
	.align		4
        /*003c*/ 	.byte	0x03, 0x1b
        /*003e*/ 	.short	0x00ff


	//----- nvinfo : EIATTR_MERCURY_ISA_VERSION
	.align		4
        /*0040*/ 	.byte	0x03, 0x5f
        /*0042*/ 	.short	0x0101


	//----- nvinfo : EIATTR_VRC_CTA_INIT_COUNT
	.align		4
        /*0044*/ 	.byte	0x02, 0x4a
	.zero		1
	.zero		1


	//----- nvinfo : EIATTR_EXIT_INSTR_OFFSETS
	.align		4
        /*0048*/ 	.byte	0x04, 0x1c
        /*004a*/ 	.short	(.L_181 - .L_180)


	//   ....[0]....
.L_180:
        /*004c*/ 	.word	0x00000080


	//   ....[1]....
        /*0050*/ 	.word	0x00000830


	//----- nvinfo : EIATTR_CRS_STACK_SIZE
	.align		4
.L_181:
        /*0054*/ 	.byte	0x04, 0x1e
        /*0056*/ 	.short	(.L_183 - .L_182)
.L_182:
        /*0058*/ 	.word	0x00000000


	//----- nvinfo : EIATTR_CBANK_PARAM_SIZE
	.align		4
.L_183:
        /*005c*/ 	.byte	0x03, 0x19
        /*005e*/ 	.short	0x0014


	//----- nvinfo : EIATTR_PARAM_CBANK
	.align		4
        /*0060*/ 	.byte	0x04, 0x0a
        /*0062*/ 	.short	(.L_185 - .L_184)
	.align		4
.L_184:
        /*0064*/ 	.word	index@(.nv.constant0._ZN12Matrix2d_gpu8L_kernelIdEEvPT_S2_i)
        /*0068*/ 	.short	0x0380
        /*006a*/ 	.short	0x0014


	//----- nvinfo : EIATTR_SW_WAR
	.align		4
.L_185:
        /*006c*/ 	.byte	0x04, 0x36
        /*006e*/ 	.short	(.L_187 - .L_186)
.L_186:
        /*0070*/ 	.word	0x00000008
.L_187:


//--------------------- .nv.info._ZN12Matrix2d_gpu9LU_kernelIdEEvPT_ii --------------------------
	.section	.nv.info._ZN12Matrix2d_gpu9LU_kernelIdEEvPT_ii,"",@"SHT_CUDA_INFO"
	.sectionflags	@""
	.align	4


	//----- nvinfo : EIATTR_CUDA_API_VERSION
	.align		4
        /*0000*/ 	.byte	0x04, 0x37
        /*0002*/ 	.short	(.L_189 - .L_188)
.L_188:
        /*0004*/ 	.word	0x00000082


	//----- nvinfo : EIATTR_KPARAM_INFO
	.align		4
.L_189:
        /*0008*/ 	.byte	0x04, 0x17
        /*000a*/ 	.short	(.L_191 - .L_190)
.L_190:
        /*000c*/ 	.word	0x00000000
        /*0010*/ 	.short	0x0002
        /*0012*/ 	.short	0x000c
        /*0014*/ 	.byte	0x00, 0xf0, 0x11, 0x00


	//----- nvinfo : EIATTR_KPARAM_INFO
	.align		4
.L_191:
        /*0018*/ 	.byte	0x04, 0x17
        /*001a*/ 	.short	(.L_193 - .L_192)
.L_192:
        /*001c*/ 	.word	0x00000000
        /*0020*/ 	.short	0x0001
        /*0022*/ 	.short	0x0008
        /*0024*/ 	.byte	0x00, 0xf0, 0x11, 0x00


	//----- nvinfo : EIATTR_KPARAM_INFO
	.align		4
.L_193:
        /*0028*/ 	.byte	0x04, 0x17
        /*002a*/ 	.short	(.L_195 - .L_194)
.L_194:
        /*002c*/ 	.word	0x00000000
        /*0030*/ 	.short	0x0000
        /*0032*/ 	.short	0x0000
        /*0034*/ 	.byte	0x00, 0xf5, 0x21, 0x00


	//----- nvinfo : EIATTR_SPARSE_MMA_MASK
	.align		4
.L_195:
        /*0038*/ 	.byte	0x03, 0x50
        /*003a*/ 	.short	0x0000


	//----- nvinfo : EIATTR_MAXREG_COUNT
	.align		4
        /*003c*/ 	.byte	0x03, 0x1b
        /*003e*/ 	.short	0x00ff


	//----- nvinfo : EIATTR_MERCURY_ISA_VERSION
	.align		4
        /*0040*/ 	.byte	0x03, 0x5f
        /*0042*/ 	.short	0x0101


	//----- nvinfo : EIATTR_VRC_CTA_INIT_COUNT
	.align		4
        /*0044*/ 	.byte	0x02, 0x4a
	.zero		1
	.zero		1


	//----- nvinfo : EIATTR_EXIT_INSTR_OFFSETS
	.align		4
        /*0048*/ 	.byte	0x04, 0x1c
        /*004a*/ 	.short	(.L_197 - .L_196)


	//   ....[0]....
.L_196:
        /*004c*/ 	.word	0x00000070


	//   ....[1]....
        /*0050*/ 	.word	0x00000840


	//   ....[2]....
        /*0054*/ 	.word	0x000009d0


	//----- nvinfo : EIATTR_CRS_STACK_SIZE
	.align		4
.L_197:
        /*0058*/ 	.byte	0x04, 0x1e
        /*005a*/ 	.short	(.L_199 - .L_198)
.L_198:
        /*005c*/ 	.word	0x00000000


	//----- nvinfo : EIATTR_CBANK_PARAM_SIZE
	.align		4
.L_199:
        /*0060*/ 	.byte	0x03, 0x19
        /*0062*/ 	.short	0x0010


	//----- nvinfo : EIATTR_PARAM_CBANK
	.align		4
        /*0064*/ 	.byte	0x04, 0x0a
        /*0066*/ 	.short	(.L_201 - .L_200)
	.align		4
.L_200:
        /*0068*/ 	.word	index@(.nv.constant0._ZN12Matrix2d_gpu9LU_kernelIdEEvPT_ii)
        /*006c*/ 	.short	0x0380
        /*006e*/ 	.short	0x0010


	//----- nvinfo : EIATTR_SW_WAR
	.align		4
.L_201:
        /*0070*/ 	.byte	0x04, 0x36
        /*0072*/ 	.short	(.L_203 - .L_202)
.L_202:
        /*0074*/ 	.word	0x00000008
.L_203:


//--------------------- .nv.info._ZN12Matrix2d_gpu10cov_kernelIdEEvPT_S2_S2_iiii --------------------------
	.section	.nv.info._ZN12Matrix2d_gpu10cov_kernelIdEEvPT_S2_S2_iiii,"",@"SHT_CUDA_INFO"
	.sectionflags	@""
	.align	4


	//----- nvinfo : EIATTR_CUDA_API_VERSION
	.align		4
        /*0000*/ 	.byte	0x04, 0x37
        /*0002*/ 	.short	(.L_205 - .L_204)
.L_204:
        /*0004*/ 	.word	0x00000082


	//----- nvinfo : EIATTR_KPARAM_INFO
	.align		4
.L_205:
        /*0008*/ 	.byte	0x04, 0x17
        /*000a*/ 	.short	(.L_207 - .L_206)
.L_206:
        /*000c*/ 	.word	0x00000000
        /*0010*/ 	.short	0x0006
        /*0012*/ 	.short	0x0024
        /*0014*/ 	.byte	0x00, 0xf0, 0x11, 0x00


	//----- nvinfo : EIATTR_KPARAM_INFO
	.align		4
.L_207:
        /*0018*/ 	.byte	0x04, 0x17
        /*001a*/ 	.short	(.L_209 - .L_208)
.L_208:
        /*001c*/ 	.word	0x00000000
        /*0020*/ 	.short	0x0005
        /*0022*/ 	.short	0x0020
        /*0024*/ 	.byte	0x00, 0xf0, 0x11, 0x00


	//----- nvinfo : EIATTR_KPARAM_INFO
	.align		4
.L_209:
        /*0028*/ 	.byte	0x04, 0x17
        /*002a*/ 	.short	(.L_211 - .L_210)
.L_210:
        /*002c*/ 	.word	0x00000000
        /*0030*/ 	.short	0x0004
        /*0032*/ 	.short	0x001c
        /*0034*/ 	.byte	0x00, 0xf0, 0x11, 0x00


	//----- nvinfo : EIATTR_KPARAM_INFO
	.align		4
.L_211:
        /*0038*/ 	.byte	0x04, 0x17
        /*003a*/ 	.short	(.L_213 - .L_212)
.L_212:
        /*003c*/ 	.word	0x00000000
        /*0040*/ 	.short	0x0003
        /*0042*/ 	.short	0x0018
        /*0044*/ 	.byte	0x00, 0xf0, 0x11, 0x00


	//----- nvinfo : EIATTR_KPARAM_INFO
	.align		4
.L_213:
        /*0048*/ 	.byte	0x04, 0x17
        /*004a*/ 	.short	(.L_215 - .L_214)
.L_214:
        /*004c*/ 	.word	0x00000000
        /*0050*/ 	.short	0x0002
        /*0052*/ 	.short	0x0010
        /*0054*/ 	.byte	0x00, 0xf5, 0x21, 0x00


	//----- nvinfo : EIATTR_KPARAM_INFO
	.align		4
.L_215:
        /*0058*/ 	.byte	0x04, 0x17
        /*005a*/ 	.short	(.L_217 - .L_216)
.L_216:
        /*005c*/ 	.word	0x00000000
        /*0060*/ 	.short	0x0001
        /*0062*/ 	.short	0x0008
        /*0064*/ 	.byte	0x00, 0xf5, 0x21, 0x00


	//----- nvinfo : EIATTR_KPARAM_INFO
	.align		4
.L_217:
        /*0068*/ 	.byte	0x04, 0x17
        /*006a*/ 	.short	(.L_219 - .L_218)
.L_218:
        /*006c*/ 	.word	0x00000000
        /*0070*/ 	.short	0x0000
        /*0072*/ 	.short	0x0000
        /*0074*/ 	.byte	0x00, 0xf5, 0x21, 0x00


	//----- nvinfo : EIATTR_SPARSE_MMA_MASK
	.align		4
.L_219:
        /*0078*/ 	.byte	0x03, 0x50
        /*007a*/ 	.short	0x0000


	//----- nvinfo : EIATTR_MAXREG_COUNT
	.align		4
        /*007c*/ 	.byte	0x03, 0x1b
        /*007e*/ 	.short	0x00ff


	//----- nvinfo : EIATTR_MERCURY_ISA_VERSION
	.align		4
        /*0080*/ 	.byte	0x03, 0x5f
        /*0082*/ 	.short	0x0101


	//----- nvinfo : EIATTR_VRC_CTA_INIT_COUNT
	.align		4
        /*0084*/ 	.byte	0x02, 0x4a
	.zero		1
	.zero		1


	//----- nvinfo : EIATTR_EXIT_INSTR_OFFSETS
	.align		4
        /*0088*/ 	.byte	0x04, 0x1c
        /*008a*/ 	.short	(.L_221 - .L_220)


	//   ....[0]....
.L_220:
        /*008c*/ 	.word	0x000000f0


	//   ....[1]....
        /*0090*/ 	.word	0x00001030


	//----- nvinfo : EIATTR_CRS_STACK_SIZE
	.align		4
.L_221:
        /*0094*/ 	.byte	0x04, 0x1e
        /*0096*/ 	.short	(.L_223 - .L_222)
.L_222:
        /*0098*/ 	.word	0x00000000


	//----- nvinfo : EIATTR_CBANK_PARAM_SIZE
	.align		4
.L_223:
        /*009c*/ 	.byte	0x03, 0x19
        /*009e*/ 	.short	0x0028


	//----- nvinfo : EIATTR_PARAM_CBANK
	.align		4
        /*00a0*/ 	.byte	0x04, 0x0a
        /*00a2*/ 	.short	(.L_225 - .L_224)
	.align		4
.L_224:
        /*00a4*/ 	.word	index@(.nv.constant0._ZN12Matrix2d_gpu10cov_kernelIdEEvPT_S2_S2_iiii)
        /*00a8*/ 	.short	0x0380
        /*00aa*/ 	.short	0x0028


	//----- nvinfo : EIATTR_SW_WAR
	.align		4
.L_225:
        /*00ac*/ 	.byte	0x04, 0x36
        /*00ae*/ 	.short	(.L_227 - .L_226)
.L_226:
        /*00b0*/ 	.word	0x00000008
.L_227:


//--------------------- .nv.info._ZN12Matrix2d_gpu16transpose_kernelIdEEvPT_S2_ii --------------------------
	.section	.nv.info._ZN12Matrix2d_gpu16transpose_kernelIdEEvPT_S2_ii,"",@"SHT_CUDA_INFO"
	.sectionflags	@""
	.align	4


	//----- nvinfo : EIATTR_CUDA_API_VERSION
	.align		4
        /*0000*/ 	.byte	0x04, 0x37
        /*0002*/ 	.short	(.L_229 - .L_228)
.L_228:
        /*0004*/ 	.word	0x00000082


	//----- nvinfo : EIATTR_KPARAM_INFO
	.align		4
.L_229:
        /*0008*/ 	.byte	0x04, 0x17
        /*000a*/ 	.short	(.L_231 - .L_230)
.L_230:
        /*000c*/ 	.word	0x00000000
        /*0010*/ 	.short	0x0003
        /*0012*/ 	.short	0x0014
        /*0014*/ 	.byte	0x00, 0xf0, 0x11, 0x00


	//----- nvinfo : EIATTR_KPARAM_INFO
	.align		4
.L_231:
        /*0018*/ 	.byte	0x04, 0x17
        /*001a*/ 	.short	(.L_233 - .L_232)
.L_232:
        /*001c*/ 	.word	0x00000000
        /*0020*/ 	.short	0x0002
        /*0022*/ 	.short	0x0010
        /*0024*/ 	.byte	0x00, 0xf0, 0x11, 0x00


	//----- nvinfo : EIATTR_KPARAM_INFO
	.align		4
.L_233:
        /*0028*/ 	.byte	0x04, 0x17
        /*002a*/ 	.short	(.L_235 - .L_234)
.L_234:
        /*002c*/ 	.word	0x00000000
        /*0030*/ 	.short	0x0001
        /*0032*/ 	.short	0x0008
        /*0034*/ 	.byte	0x00, 0xf5, 0x21, 0x00


	//----- nvinfo : EIATTR_KPARAM_INFO
	.align		4
.L_235:
        /*0038*/ 	.byte	0x04, 0x17
        /*003a*/ 	.short	(.L_237 - .L_236)
.L_236:
        /*003c*/ 	.word	0x00000000
        /*0040*/ 	.short	0x0000
        /*0042*/ 	.short	0x0000
        /*0044*/ 	.byte	0x00, 0xf5, 0x21, 0x00


	//----- nvinfo : EIATTR_SPARSE_MMA_MASK
	.align		4
.L_237:
        /*0048*/ 	.byte	0x03, 0x50
        /*004a*/ 	.short	0x0000


	//----- nvinfo : EIATTR_MAXREG_COUNT
	.align		4
        /*004c*/ 	.byte	0x03, 0x1b
        /*004e*/ 	.short	0x00ff


	//----- nvinfo : EIATTR_MERCURY_ISA_VERSION
	.align		4
        /*0050*/ 	.byte	0x03, 0x5f
        /*0052*/ 	.short	0x0101


	//----- nvinfo : EIATTR_VRC_CTA_INIT_COUNT
	.align		4
        /*0054*/ 	.byte	0x02, 0x4a
	.zero		1
	.zero		1


	//----- nvinfo : EIATTR_EXIT_INSTR_OFFSETS
	.align		4
        /*0058*/ 	.byte	0x04, 0x1c
        /*005a*/ 	.short	(.L_239 - .L_238)


	//   ....[0]....
.L_238:
        /*005c*/ 	.word	0x000000c0


	//   ....[1]....
        /*0060*/ 	.word	0x00000160


	//----- nvinfo : EIATTR_CBANK_PARAM_SIZE
	.align		4
.L_239:
        /*0064*/ 	.byte	0x03, 0x19
        /*0066*/ 	.short	0x0018


	//----- nvinfo : EIATTR_PARAM_CBANK
	.align		4
        /*0068*/ 	.byte	0x04, 0x0a
        /*006a*/ 	.short	(.L_241 - .L_240)
	.align		4
.L_240:
        /*006c*/ 	.word	index@(.nv.constant0._ZN12Matrix2d_gpu16transpose_kernelIdEEvPT_S2_ii)
        /*0070*/ 	.short	0x0380
        /*0072*/ 	.short	0x0018


	//----- nvinfo : EIATTR_SW_WAR
	.align		4
.L_241:
        /*0074*/ 	.byte	0x04, 0x36
        /*0076*/ 	.short	(.L_243 - .L_242)
.L_242:
        /*0078*/ 	.word	0x00000008
.L_243:


//--------------------- .nv.info._ZN12Matrix2d_gpu10sum_kernelIdEEvPT_i --------------------------
	.section	.nv.info._ZN12Matrix2d_gpu10sum_kernelIdEEvPT_i,"",@"SHT_CUDA_INFO"
	.sectionflags	@""
	.align	4


	//----- nvinfo : EIATTR_CUDA_API_VERSION
	.align		4
        /*0000*/ 	.byte	0x04, 0x37
        /*0002*/ 	.short	(.L_245 - .L_244)
.L_244:
        /*0004*/ 	.word	0x00000082


	//----- nvinfo : EIATTR_KPARAM_INFO
	.align		4
.L_245:
        /*0008*/ 	.byte	0x04, 0x17
        /*000a*/ 	.short	(.L_247 - .L_246)
.L_246:
        /*000c*/ 	.word	0x00000000
        /*0010*/ 	.short	0x0001
        /*0012*/ 	.short	0x0008
        /*0014*/ 	.byte	0x00, 0xf0, 0x11, 0x00


	//----- nvinfo : EIATTR_KPARAM_INFO
	.align		4
.L_247:
        /*0018*/ 	.byte	0x04, 0x17
        /*001a*/ 	.short	(.L_249 - .L_248)
.L_248:
        /*001c*/ 	.word	0x00000000
        /*0020*/ 	.short	0x0000
        /*0022*/ 	.short	0x0000
        /*0024*/ 	.byte	0x00, 0xf5, 0x21, 0x00


	//----- nvinfo : EIATTR_SPARSE_MMA_MASK
	.align		4
.L_249:
        /*0028*/ 	.byte	0x03, 0x50
        /*002a*/ 	.short	0x0000


	//----- nvinfo : EIATTR_MAXREG_COUNT
	.align		4
        /*002c*/ 	.byte	0x03, 0x1b
        /*002e*/ 	.short	0x00ff


	//----- nvinfo : EIATTR_NUM_BARRIERS
	.align		4
        /*0030*/ 	.byte	0x02, 0x4c
        /*0032*/ 	.byte	0x01
	.zero		1


	//----- nvinfo : EIATTR_MERCURY_ISA_VERSION
	.align		4
        /*0034*/ 	.byte	0x03, 0x5f
        /*0036*/ 	.short	0x0101


	//----- nvinfo : EIATTR_VRC_CTA_INIT_COUNT
	.align		4
        /*0038*/ 	.byte	0x02, 0x4a
	.zero		1
	.zero		1


	//----- nvinfo : EIATTR_EXIT_INSTR_OFFSETS
	.align		4
        /*003c*/ 	.byte	0x04, 0x1c
        /*003e*/ 	.short	(.L_251 - .L_250)


	//   ....[0]....
.L_250:
        /*0040*/ 	.word	0x00000230


	//   ....[1]....
        /*0044*/ 	.word	0x000002b0


	//----- nvinfo : EIATTR_CBANK_PARAM_SIZE
	.align		4
.L_251:
        /*0048*/ 	.byte	0x03, 0x19
        /*004a*/ 	.short	0x000c


	//----- nvinfo : EIATTR_PARAM_CBANK
	.align		4
        /*004c*/ 	.byte	0x04, 0x0a
        /*004e*/ 	.short	(.L_253 - .L_252)
	.align		4
.L_252:
        /*0050*/ 	.word	index@(.nv.constant0._ZN12Matrix2d_gpu10sum_kernelIdEEvPT_i)
        /*0054*/ 	.short	0x0380
        /*0056*/ 	.short	0x000c


	//----- nvinfo : EIATTR_SW_WAR
	.align		4
.L_253:
        /*0058*/ 	.byte	0x04, 0x36
        /*005a*/ 	.short	(.L_255 - .L_254)
.L_254:
        /*005c*/ 	.word	0x00000008
.L_255:


//--------------------- .nv.info._ZN12Matrix2d_gpu15mult_num_kernelIdEEvPT_S2_S1_ii --------------------------
	.section	.nv.info._ZN12Matrix2d_gpu15mult_num_kernelIdEEvPT_S2_S1_ii,"",@"SHT_CUDA_INFO"
	.sectionflags	@""
	.align	4


	//----- nvinfo : EIATTR_CUDA_API_VERSION
	.align		4
        /*0000*/ 	.byte	0x04, 0x37
        /*0002*/ 	.short	(.L_257 - .L_256)
.L_256:
        /*0004*/ 	.word	0x00000082


	//----- nvinfo : EIATTR_KPARAM_INFO
	.align		4
.L_257:
        /*0008*/ 	.byte	0x04, 0x17
        /*000a*/ 	.short	(.L_259 - .L_258)
.L_258:
        /*000c*/ 	.word	0x00000000
        /*0010*/ 	.short	0x0004
        /*0012*/ 	.short	0x001c
        /*0014*/ 	.byte	0x00, 0xf0, 0x11, 0x00


	//----- nvinfo : EIATTR_KPARAM_INFO
	.align		4
.L_259:
        /*0018*/ 	.byte	0x04, 0x17
        /*001a*/ 	.short	(.L_261 - .L_260)
.L_260:
        /*001c*/ 	.word	0x00000000
        /*0020*/ 	.short	0x0003
        /*0022*/ 	.short	0x0018
        /*0024*/ 	.byte	0x00, 0xf0, 0x11, 0x00


	//----- nvinfo : EIATTR_KPARAM_INFO
	.align		4
.L_261:
        /*0028*/ 	.byte	0x04, 0x17
        /*002a*/ 	.short	(.L_263 - .L_262)
.L_262:
        /*002c*/ 	.word	0x00000000
        /*0030*/ 	.short	0x0002
        /*0032*/ 	.short	0x0010
        /*0034*/ 	.byte	0x00, 0xf0, 0x21, 0x00


	//----- nvinfo : EIATTR_KPARAM_INFO
	.align		4
.L_263:
        /*0038*/ 	.byte	0x04, 0x17
        /*003a*/ 	.short	(.L_265 - .L_264)
.L_264:
        /*003c*/ 	.word	0x00000000
        /*0040*/ 	.short	0x0001
        /*0042*/ 	.short	0x0008
        /*0044*/ 	.byte	0x00, 0xf5, 0x21, 0x00


	//----- nvinfo : EIATTR_KPARAM_INFO
	.align		4
.L_265:
        /*0048*/ 	.byte	0x04, 0x17
        /*004a*/ 	.short	(.L_267 - .L_266)
.L_266:
        /*004c*/ 	.word	0x00000000
        /*0050*/ 	.short	0x0000
        /*0052*/ 	.short	0x0000
        /*0054*/ 	.byte	0x00, 0xf5, 0x21, 0x00


	//----- nvinfo : EIATTR_SPARSE_MMA_MASK
	.align		4
.L_267:
        /*0058*/ 	.byte	0x03, 0x50
        /*005a*/ 	.short	0x0000


	//----- nvinfo : EIATTR_MAXREG_COUNT
	.align		4
        /*005c*/ 	.byte	0x03, 0x1b
        /*005e*/ 	.short	0x00ff


	//----- nvinfo : EIATTR_MERCURY_ISA_VERSION
	.align		4
        /*0060*/ 	.byte	0x03, 0x5f
        /*0062*/ 	.short	0x0101


	//----- nvinfo : EIATTR_VRC_CTA_INIT_COUNT
	.align		4
        /*0064*/ 	.byte	0x02, 0x4a
	.zero		1
	.zero		1


	//----- nvinfo : EIATTR_EXIT_INSTR_OFFSETS
	.align		4
        /*0068*/ 	.byte	0x04, 0x1c
        /*006a*/ 	.short	(.L_269 - .L_268)


	//   ....[0]....
.L_268:
        /*006c*/ 	.word	0x000000c0


	//   ....[1]....
        /*0070*/ 	.word	0x00000170


	//----- nvinfo : EIATTR_CBANK_PARAM_SIZE
	.align		4
.L_269:
        /*0074*/ 	.byte	0x03, 0x19
        /*0076*/ 	.short	0x0020


	//----- nvinfo : EIATTR_PARAM_CBANK
	.align		4
        /*0078*/ 	.byte	0x04, 0x0a
        /*007a*/ 	.short	(.L_271 - .L_270)
	.align		4
.L_270:
        /*007c*/ 	.word	index@(.nv.constant0._ZN12Matrix2d_gpu15mult_num_kernelIdEEvPT_S2_S1_ii)
        /*0080*/ 	.short	0x0380
        /*0082*/ 	.short	0x0020


	//----- nvinfo : EIATTR_SW_WAR
	.align		4
.L_271:
        /*0084*/ 	.byte	0x04, 0x36
        /*0086*/ 	.short	(.L_273 - .L_272)
.L_272:
        /*0088*/ 	.word	0x00000008
.L_273:


//--------------------- .nv.info._ZN12Matrix2d_gpu11mult_kernelIdEEvPT_S2_S2_iii --------------------------
	.section	.nv.info._ZN12Matrix2d_gpu11mult_kernelIdEEvPT_S2_S2_iii,"",@"SHT_CUDA_INFO"
	.sectionflags	@""
	.align	4


	//----- nvinfo : EIATTR_CUDA_API_VERSION
	.align		4
        /*0000*/ 	.byte	0x04, 0x37
        /*0002*/ 	.short	(.L_275 - .L_274)
.L_274:
        /*0004*/ 	.word	0x00000082


	//----- nvinfo : EIATTR_KPARAM_INFO
	.align		4
.L_275:
        /*0008*/ 	.byte	0x04, 0x17
        /*000a*/ 	.short	(.L_277 - .L_276)
.L_276:
        /*000c*/ 	.word	0x00000000
        /*0010*/ 	.short	0x0005
        /*0012*/ 	.short	0x0020
        /*0014*/ 	.byte	0x00, 0xf0, 0x11, 0x00


	//----- nvinfo : EIATTR_KPARAM_INFO
	.align		4
.L_277:
        /*0018*/ 	.byte	0x04, 0x17
        /*001a*/ 	.short	(.L_279 - .L_278)
.L_278:
        /*001c*/ 	.word	0x00000000
        /*0020*/ 	.short	0x0004
        /*0022*/ 	.short	0x001c
        /*0024*/ 	.byte	0x00, 0xf0, 0x11, 0x00


	//----- nvinfo : EIATTR_KPARAM_INFO
	.align		4
.L_279:
        /*0028*/ 	.byte	0x04, 0x17
        /*002a*/ 	.short	(.L_281 - .L_280)
.L_280:
        /*002c*/ 	.word	0x00000000
        /*0030*/ 	.short	0x0003
        /*0032*/ 	.short	0x0018
        /*0034*/ 	.byte	0x00, 0xf0, 0x11, 0x00


	//----- nvinfo : EIATTR_KPARAM_INFO
	.align		4
.L_281:
        /*0038*/ 	.byte	0x04, 0x17
        /*003a*/ 	.short	(.L_283 - .L_282)
.L_282:
        /*003c*/ 	.word	0x00000000
        /*0040*/ 	.short	0x0002
        /*0042*/ 	.short	0x0010
        /*0044*/ 	.byte	0x00, 0xf5, 0x21, 0x00


	//----- nvinfo : EIATTR_KPARAM_INFO
	.align		4
.L_283:
        /*0048*/ 	.byte	0x04, 0x17
        /*004a*/ 	.short	(.L_285 - .L_284)
.L_284:
        /*004c*/ 	.word	0x00000000
        /*0050*/ 	.short	0x0001
        /*0052*/ 	.short	0x0008
        /*0054*/ 	.byte	0x00, 0xf5, 0x21, 0x00


	//----- nvinfo : EIATTR_KPARAM_INFO
	.align		4
.L_285:
        /*0058*/ 	.byte	0x04, 0x17
        /*005a*/ 	.short	(.L_287 - .L_286)
.L_286:
        /*005c*/ 	.word	0x00000000
        /*0060*/ 	.short	0x0000
        /*0062*/ 	.short	0x0000
        /*0064*/ 	.byte	0x00, 0xf5, 0x21, 0x00


	//----- nvinfo : EIATTR_SPARSE_MMA_MASK
	.align		4
.L_287:
        /*0068*/ 	.byte	0x03, 0x50
        /*006a*/ 	.short	0x0000


	//----- nvinfo : EIATTR_MAXREG_COUNT
	.align		4
        /*006c*/ 	.byte	0x03, 0x1b
        /*006e*/ 	.short	0x00ff


	//----- nvinfo : EIATTR_MERCURY_ISA_VERSION
	.align		4
        /*0070*/ 	.byte	0x03, 0x5f
        /*0072*/ 	.short	0x0101


	//----- nvinfo : EIATTR_VRC_CTA_INIT_COUNT
	.align		4
        /*0074*/ 	.byte	0x02, 0x4a
	.zero		1
	.zero		1


	//----- nvinfo : EIATTR_EXIT_INSTR_OFFSETS
	.align		4
        /*0078*/ 	.byte	0x04, 0x1c
        /*007a*/ 	.short	(.L_289 - .L_288)


	//   ....[0]....
.L_288:
        /*007c*/ 	.word	0x000000d0


	//   ....[1]....
        /*0080*/ 	.word	0x00000150


	//   ....[2]....
        /*0084*/ 	.word	0x00000560


	//   ....[3]....
        /*0088*/ 	.word	0x00000750


	//   ....[4]....
        /*008c*/ 	.word	0x000008a0


	//   ....[5]....
        /*0090*/ 	.word	0x00000950


	//----- nvinfo : EIATTR_CBANK_PARAM_SIZE
	.align		4
.L_289:
        /*0094*/ 	.byte	0x03, 0x19
        /*0096*/ 	.short	0x0024


	//----- nvinfo : EIATTR_PARAM_CBANK
	.align		4
        /*0098*/ 	.byte	0x04, 0x0a
        /*009a*/ 	.short	(.L_291 - .L_290)
	.align		4
.L_290:
        /*009c*/ 	.word	index@(.nv.constant0._ZN12Matrix2d_gpu11mult_kernelIdEEvPT_S2_S2_iii)
        /*00a0*/ 	.short	0x0380
        /*00a2*/ 	.short	0x0024


	//----- nvinfo : EIATTR_SW_WAR
	.align		4
.L_291:
        /*00a4*/ 	.byte	0x04, 0x36
        /*00a6*/ 	.short	(.L_293 - .L_292)
.L_292:
        /*00a8*/ 	.word	0x00000008
.L_293:


//--------------------- .nv.info._ZN12Matrix2d_gpu13assign_kernelIdEEvPT_S2_i --------------------------
	.section	.nv.info._ZN12Matrix2d_gpu13assign_kernelIdEEvPT_S2_i,"",@"SHT_CUDA_INFO"
	.sectionflags	@""
	.align	4


	//----- nvinfo : EIATTR_CUDA_API_VERSION
	.align		4
        /*0000*/ 	.byte	0x04, 0x37
        /*0002*/ 	.short	(.L_295 - .L_294)
.L_294:
        /*0004*/ 	.word	0x00000082


	//----- nvinfo : EIATTR_KPARAM_INFO
	.align		4
.L_295:
        /*0008*/ 	.byte	0x04, 0x17
        /*000a*/ 	.short	(.L_297 - .L_296)
.L_296:
        /*000c*/ 	.word	0x00000000
        /*0010*/ 	.short	0x0002
        /*0012*/ 	.short	0x0010
        /*0014*/ 	.byte	0x00, 0xf0, 0x11, 0x00


	//----- nvinfo : EIATTR_KPARAM_INFO
	.align		4
.L_297:
        /*0018*/ 	.byte	0x04, 0x17
        /*001a*/ 	.short	(.L_299 - .L_298)
.L_298:
        /*001c*/ 	.word	0x00000000
        /*0020*/ 	.short	0x0001
        /*0022*/ 	.short	0x0008
        /*0024*/ 	.byte	0x00, 0xf5, 0x21, 0x00


	//----- nvinfo : EIATTR_KPARAM_INFO
	.align		4
.L_299:
        /*0028*/ 	.byte	0x04, 0x17
        /*002a*/ 	.short	(.L_301 - .L_300)
.L_300:
        /*002c*/ 	.word	0x00000000
        /*0030*/ 	.short	0x0000
        /*0032*/ 	.short	0x0000
        /*0034*/ 	.byte	0x00, 0xf5, 0x21, 0x00


	//----- nvinfo : EIATTR_SPARSE_MMA_MASK
	.align		4
.L_301:
        /*0038*/ 	.byte	0x03, 0x50
        /*003a*/ 	.short	0x0000


	//----- nvinfo : EIATTR_MAXREG_COUNT
	.align		4
        /*003c*/ 	.byte	0x03, 0x1b
        /*003e*/ 	.short	0x00ff


	//----- nvinfo : EIATTR_MERCURY_ISA_VERSION
	.align		4
        /*0040*/ 	.byte	0x03, 0x5f
        /*0042*/ 	.short	0x0101


	//----- nvinfo : EIATTR_VRC_CTA_INIT_COUNT
	.align		4
        /*0044*/ 	.byte	0x02, 0x4a
	.zero		1
	.zero		1


	//----- nvinfo : EIATTR_EXIT_INSTR_OFFSETS
	.align		4
        /*0048*/ 	.byte	0x04, 0x1c
        /*004a*/ 	.short	(.L_303 - .L_302)


	//   ....[0]....
.L_302:
        /*004c*/ 	.word	0x00000070


	//   ....[1]....
        /*0050*/ 	.word	0x000000f0


	//----- nvinfo : EIATTR_CBANK_PARAM_SIZE
	.align		4
.L_303:
        /*0054*/ 	.byte	0x03, 0x19
        /*0056*/ 	.short	0x0014


	//----- nvinfo : EIATTR_PARAM_CBANK
	.align		4
        /*0058*/ 	.byte	0x04, 0x0a
        /*005a*/ 	.short	(.L_305 - .L_304)
	.align		4
.L_304:
        /*005c*/ 	.word	index@(.nv.constant0._ZN12Matrix2d_gpu13assign_kernelIdEEvPT_S2_i)
        /*0060*/ 	.short	0x0380
        /*0062*/ 	.short	0x0014


	//----- nvinfo : EIATTR_SW_WAR
	.align		4
.L_305:
        /*0064*/ 	.byte	0x04, 0x36
        /*0066*/ 	.short	(.L_307 - .L_306)
.L_306:
        /*0068*/ 	.word	0x00000008
.L_307:


//--------------------- .nv.info._ZN12Matrix2d_gpu14add_num_kernelIdEEvPT_S2_S1_ii --------------------------
	.section	.nv.info._ZN12Matrix2d_gpu14add_num_kernelIdEEvPT_S2_S1_ii,"",@"SHT_CUDA_INFO"
	.sectionflags	@""
	.align	4


	//----- nvinfo : EIATTR_CUDA_API_VERSION
	.align		4
        /*0000*/ 	.byte	0x04, 0x37
        /*0002*/ 	.short	(.L_309 - .L_308)
.L_308:
        /*0004*/ 	.word	0x00000082


	//----- nvinfo : EIATTR_KPARAM_INFO
	.align		4
.L_309:
        /*0008*/ 	.byte	0x04, 0x17
        /*000a*/ 	.short	(.L_311 - .L_310)
.L_310:
        /*000c*/ 	.word	0x00000000
        /*0010*/ 	.short	0x0004
        /*0012*/ 	.short	0x001c
        /*0014*/ 	.byte	0x00, 0xf0, 0x11, 0x00


	//----- nvinfo : EIATTR_KPARAM_INFO
	.align		4
.L_311:
        /*0018*/ 	.byte	0x04, 0x17
        /*001a*/ 	.short	(.L_313 - .L_312)
.L_312:
        /*001c*/ 	.word	0x00000000
        /*0020*/ 	.short	0x0003
        /*0022*/ 	.short	0x0018
        /*0024*/ 	.byte	0x00, 0xf0, 0x11, 0x00


	//----- nvinfo : EIATTR_KPARAM_INFO
	.align		4
.L_313:
        /*0028*/ 	.byte	0x04, 0x17
        /*002a*/ 	.short	(.L_315 - .L_314)
.L_314:
        /*002c*/ 	.word	0x00000000
        /*0030*/ 	.short	0x0002
        /*0032*/ 	.short	0x0010
        /*0034*/ 	.byte	0x00, 0xf0, 0x21, 0x00


	//----- nvinfo : EIATTR_KPARAM_INFO
	.align		4
.L_315:
        /*0038*/ 	.byte	0x04, 0x17
        /*003a*/ 	.short	(.L_317 - .L_316)
.L_316:
        /*003c*/ 	.word	0x00000000
        /*0040*/ 	.short	0x0001
        /*0042*/ 	.short	0x0008
        /*0044*/ 	.byte	0x00, 0xf5, 0x21, 0x00


	//----- nvinfo : EIATTR_KPARAM_INFO
	.align		4
.L_317:
        /*0048*/ 	.byte	0x04, 0x17
        /*004a*/ 	.short	(.L_319 - .L_318)
.L_318:
        /*004c*/ 	.word	0x00000000
        /*0050*/ 	.short	0x0000
        /*0052*/ 	.short	0x0000
        /*0054*/ 	.byte	0x00, 0xf5, 0x21, 0x00


	//----- nvinfo : EIATTR_SPARSE_MMA_MASK
	.align		4
.L_319:
        /*0058*/ 	.byte	0x03, 0x50
        /*005a*/ 	.short	0x0000


	//----- nvinfo : EIATTR_MAXREG_COUNT
	.align		4
        /*005c*/ 	.byte	0x03, 0x1b
        /*005e*/ 	.short	0x00ff


	//----- nvinfo : EIATTR_MERCURY_ISA_VERSION
	.align		4
        /*0060*/ 	.byte	0x03, 0x5f
        /*0062*/ 	.short	0x0101


	//----- nvinfo : EIATTR_VRC_CTA_INIT_COUNT
	.align		4
        /*0064*/ 	.byte	0x02, 0x4a
	.zero		1
	.zero		1


	//----- nvinfo : EIATTR_EXIT_INSTR_OFFSETS
	.align		4
        /*0068*/ 	.byte	0x04, 0x1c
        /*006a*/ 	.short	(.L_321 - .L_320)


	//   ....[0]....
.L_320:
        /*006c*/ 	.word	0x000000c0


	//   ....[1]....
        /*0070*/ 	.word	0x00000170


	//----- nvinfo : EIATTR_CBANK_PARAM_SIZE
	.align		4
.L_321:
        /*0074*/ 	.byte	0x03, 0x19
        /*0076*/ 	.short	0x0020


	//----- nvinfo : EIATTR_PARAM_CBANK
	.align		4
        /*0078*/ 	.byte	0x04, 0x0a
        /*007a*/ 	.short	(.L_323 - .L_322)
	.align		4
.L_322:
        /*007c*/ 	.word	index@(.nv.constant0._ZN12Matrix2d_gpu14add_num_kernelIdEEvPT_S2_S1_ii)
        /*0080*/ 	.short	0x0380
        /*0082*/ 	.short	0x0020


	//----- nvinfo : EIATTR_SW_WAR
	.align		4
.L_323:
        /*0084*/ 	.byte	0x04, 0x36
        /*0086*/ 	.short	(.L_325 - .L_324)
.L_324:
        /*0088*/ 	.word	0x00000008
.L_325:


//--------------------- .nv.info._ZN12Matrix2d_gpu10add_kernelIdEEvPT_S2_S2_ii --------------------------
	.section	.nv.info._ZN12Matrix2d_gpu10add_kernelIdEEvPT_S2_S2_ii,"",@"SHT_CUDA_INFO"
	.sectionflags	@""
	.align	4


	//----- nvinfo : EIATTR_CUDA_API_VERSION
	.align		4
        /*0000*/ 	.byte	0x04, 0x37
        /*0002*/ 	.short	(.L_327 - .L_326)
.L_326:
        /*0004*/ 	.word	0x00000082


	//----- nvinfo : EIATTR_KPARAM_INFO
	.align		4
.L_327:
        /*0008*/ 	.byte	0x04, 0x17
        /*000a*/ 	.short	(.L_329 - .L_328)
.L_328:
        /*000c*/ 	.word	0x00000000
        /*0010*/ 	.short	0x0004
        /*0012*/ 	.short	0x001c
        /*0014*/ 	.byte	0x00, 0xf0, 0x11, 0x00


	//----- nvinfo : EIATTR_KPARAM_INFO
	.align		4
.L_329:
        /*0018*/ 	.byte	0x04, 0x17
        /*001a*/ 	.short	(.L_331 - .L_330)
.L_330:
        /*001c*/ 	.word	0x00000000
        /*0020*/ 	.short	0x0003
        /*0022*/ 	.short	0x0018
        /*0024*/ 	.byte	0x00, 0xf0, 0x11, 0x00


	//----- nvinfo : EIATTR_KPARAM_INFO
	.align		4
.L_331:
        /*0028*/ 	.byte	0x04, 0x17
        /*002a*/ 	.short	(.L_333 - .L_332)
.L_332:
        /*002c*/ 	.word	0x00000000
        /*0030*/ 	.short	0x0002
        /*0032*/ 	.short	0x0010
        /*0034*/ 	.byte	0x00, 0xf5, 0x21, 0x00


	//----- nvinfo : EIATTR_KPARAM_INFO
	.align		4
.L_333:
        /*0038*/ 	.byte	0x04, 0x17
        /*003a*/ 	.short	(.L_335 - .L_334)
.L_334:
        /*003c*/ 	.word	0x00000000
        /*0040*/ 	.short	0x0001
        /*0042*/ 	.short	0x0008
        /*0044*/ 	.byte	0x00, 0xf5, 0x21, 0x00


	//----- nvinfo : EIATTR_KPARAM_INFO
	.align		4
.L_335:
        /*0048*/ 	.byte	0x04, 0x17
        /*004a*/ 	.short	(.L_337 - .L_336)
.L_336:
        /*004c*/ 	.word	0x00000000
        /*0050*/ 	.short	0x0000
        /*0052*/ 	.short	0x0000
        /*0054*/ 	.byte	0x00, 0xf5, 0x21, 0x00


	//----- nvinfo : EIATTR_SPARSE_MMA_MASK
	.align		4
.L_337:
        /*0058*/ 	.byte	0x03, 0x50
        /*005a*/ 	.short	0x0000


	//----- nvinfo : EIATTR_MAXREG_COUNT
	.align		4
        /*005c*/ 	.byte	0x03, 0x1b
        /*005e*/ 	.short	0x00ff


	//----- nvinfo : EIATTR_MERCURY_ISA_VERSION
	.align		4
        /*0060*/ 	.byte	0x03, 0x5f
        /*0062*/ 	.short	0x0101


	//----- nvinfo : EIATTR_VRC_CTA_INIT_COUNT
	.align		4
        /*0064*/ 	.byte	0x02, 0x4a
	.zero		1
	.zero		1


	//----- nvinfo : EIATTR_EXIT_INSTR_OFFSETS
	.align		4
        /*0068*/ 	.byte	0x04, 0x1c
        /*006a*/ 	.short	(.L_339 - .L_338)


	//   ....[0]....
.L_338:
        /*006c*/ 	.word	0x000000c0


	//   ....[1]....
        /*0070*/ 	.word	0x00000190


	//----- nvinfo : EIATTR_CBANK_PARAM_SIZE
	.align		4
.L_339:
        /*0074*/ 	.byte	0x03, 0x19
        /*0076*/ 	.short	0x0020


	//----- nvinfo : EIATTR_PARAM_CBANK
	.align		4
        /*0078*/ 	.byte	0x04, 0x0a
        /*007a*/ 	.short	(.L_341 - .L_340)
	.align		4
.L_340:
        /*007c*/ 	.word	index@(.nv.constant0._ZN12Matrix2d_gpu10add_kernelIdEEvPT_S2_S2_ii)
        /*0080*/ 	.short	0x0380
        /*0082*/ 	.short	0x0020


	//----- nvinfo : EIATTR_SW_WAR
	.align		4
.L_341:
        /*0084*/ 	.byte	0x04, 0x36
        /*0086*/ 	.short	(.L_343 - .L_342)
.L_342:
        /*0088*/ 	.word	0x00000008
.L_343:


//--------------------- .nv.callgraph             --------------------------
	.section	.nv.callgraph,"",@"SHT_CUDA_CALLGRAPH"
	.align	4
	.sectionentsize	8
	.align		4
        /*0000*/ 	.word	0x00000000
	.align		4
        /*0004*/ 	.word	0xffffffff
	.align		4
        /*0008*/ 	.word	0x00000000
	.align		4
        /*000c*/ 	.word	0xfffffffe
	.align		4
        /*0010*/ 	.word	0x00000000
	.align		4
        /*0014*/ 	.word	0xfffffffd
	.align		4
        /*0018*/ 	.word	0x00000000
	.align		4
        /*001c*/ 	.word	0xfffffffc


//--------------------- .text._ZN12Matrix2d_gpu16inverse_U_kernelIdEEvPT_S2_i --------------------------
	.section	.text._ZN12Matrix2d_gpu16inverse_U_kernelIdEEvPT_S2_i,"ax",@progbits
	.align	128
        .global         _ZN12Matrix2d_gpu16inverse_U_kernelIdEEvPT_S2_i
        .type           _ZN12Matrix2d_gpu16inverse_U_kernelIdEEvPT_S2_i,@function
        .size           _ZN12Matrix2d_gpu16inverse_U_kernelIdEEvPT_S2_i,(.L_x_113 - _ZN12Matrix2d_gpu16inverse_U_kernelIdEEvPT_S2_i)
        .other          _ZN12Matrix2d_gpu16inverse_U_kernelIdEEvPT_S2_i,@"STO_CUDA_ENTRY STV_DEFAULT"
_ZN12Matrix2d_gpu16inverse_U_kernelIdEEvPT_S2_i:
.text._ZN12Matrix2d_gpu16inverse_U_kernelIdEEvPT_S2_i:
[----:B------:R-:W-:Y:S01]  /*0000*/  LDC R1, c[0x0][0x37c] ;  /* 0x0000df00ff017b82 */ /* 0x000fe20000000800 */
[----:B------:R-:W0:Y:S07]  /*0010*/  S2R R5, SR_TID.X ;  /* 0x0000000000057919 */ /* 0x000e2e0000002100 */
[----:B------:R-:W1:Y:S01]  /*0020*/  S2UR UR4, SR_CTAID.X ;  /* 0x00000000000479c3 */ /* 0x000e620000002500 */
[----:B------:R-:W1:Y:S01]  /*0030*/  LDCU UR5, c[0x0][0x360] ;  /* 0x00006c00ff0577ac */ /* 0x000e620008000800 */
[----:B------:R-:W-:Y:S01]  /*0040*/  BSSY.RECONVERGENT B0, `(.L_x_0) ;  /* 0x000003c000007945 */ /* 0x000fe20003800200 */
[----:B------:R-:W2:Y:S01]  /*0050*/  LDCU.64 UR6, c[0x0][0x358] ;  /* 0x00006b00ff0677ac */ /* 0x000ea20008000a00 */
[----:B-1----:R-:W-:-:S06]  /*0060*/  UIMAD UR4, UR4, UR5, URZ ;  /* 0x00000005040472a4 */ /* 0x002fcc000f8e02ff */
[----:B0-----:R-:W-:-:S05]  /*0070*/  VIADD R3, R5, UR4 ;  /* 0x0000000405037c36 */ /* 0x001fca0008000000 */
[----:B------:R-:W-:-:S13]  /*0080*/  ISETP.GE.AND P0, PT, R3, 0x1, PT ;  /* 0x000000010300780c */ /* 0x000fda0003f06270 */
[----:B--2---:R-:W-:Y:S05]  /*0090*/  @!P0 BRA `(.L_x_1) ;  /* 0x0000000000d88947 */ /* 0x004fea0003800000 */
[----:B------:R-:W0:Y:S01]  /*00a0*/  LDCU UR5, c[0x0][0x390] ;  /* 0x00007200ff0577ac */ /* 0x000e220008000800 */
[C---:B------:R-:W-:Y:S01]  /*00b0*/  ISETP.GE.U32.AND P1, PT, R3.reuse, 0x8, PT ;  /* 0x000000080300780c */ /* 0x040fe20003f26070 */
[----:B------:R-:W-:Y:S01]  /*00c0*/  BSSY.RECONVERGENT B1, `(.L_x_2) ;  /* 0x0000019000017945 */ /* 0x000fe20003800200 */
[----:B------:R-:W-:Y:S01]  /*00d0*/  LOP3.LUT R4, R3, 0x7, RZ, 0xc0, !PT ;  /* 0x0000000703047812 */ /* 0x000fe200078ec0ff */
[----:B------:R-:W-:-:S03]  /*00e0*/  IMAD.MOV.U32 R13, RZ, RZ, RZ ;  /* 0x000000ffff0d7224 */ /* 0x000fc600078e00ff */
[----:B------:R-:W-:Y:S01]  /*00f0*/  ISETP.NE.AND P0, PT, R4, RZ, PT ;  /* 0x000000ff0400720c */ /* 0x000fe20003f05270 */
[----:B0-----:R-:W-:-:S06]  /*0100*/  IMAD R0, R3, UR5, RZ ;  /* 0x0000000503007c24 */ /* 0x001fcc000f8e02ff */
[----:B------:R-:W-:Y:S06]  /*0110*/  @!P1 BRA `(.L_x_3) ;  /* 0x00000000004c9947 */ /* 0x000fec0003800000 */
[----:B------:R-:W0:Y:S01]  /*0120*/  LDC.64 R8, c[0x0][0x380] ;  /* 0x0000e000ff087b82 */ /* 0x000e220000000a00 */
[----:B------:R-:W-:Y:S01]  /*0130*/  LOP3.LUT R13, R3, 0x7ffffff8, RZ, 0xc0, !PT ;  /* 0x7ffffff8030d7812 */ /* 0x000fe200078ec0ff */
[----:B------:R-:W-:-:S03]  /*0140*/  IMAD.MOV.U32 R11, RZ, RZ, R0 ;  /* 0x000000ffff0b7224 */ /* 0x000fc600078e0000 */
[----:B------:R-:W-:Y:S02]  /*0150*/  IADD3 R2, PT, PT, -R13, RZ, RZ ;  /* 0x000000ff0d027210 */ /* 0x000fe40007ffe1ff */
[----:B0-----:R-:W-:-:S05]  /*0160*/  IADD3 R8, P1, PT, R8, 0x20, RZ ;  /* 0x0000002008087810 */ /* 0x001fca0007f3e0ff */
[----:B------:R-:W-:-:S08]  /*0170*/  IMAD.X R9, RZ, RZ, R9, P1 ;  /* 0x000000ffff097224 */ /* 0x000fd000008e0609 */
.L_x_4:
[----:B0-----:R-:W-:-:S04]  /*0180*/  IMAD.WIDE R6, R11, 0x8, R8 ;  /* 0x000000080b067825 */ /* 0x001fc800078e0208 */
[----:B------:R-:W-:Y:S01]  /*0190*/  VIADD R2, R2, 0x8 ;  /* 0x0000000802027836 */ /* 0x000fe20000000000 */
[----:B------:R0:W-:Y:S01]  /*01a0*/  STG.E.64 desc[UR6][R6.64+-0x20], RZ ;  /* 0xffffe0ff06007986 */ /* 0x0001e2000c101b06 */
[----:B------:R-:W-:-:S03]  /*01b0*/  VIADD R11, R11, 0x8 ;  /* 0x000000080b0b7836 */ /* 0x000fc60000000000 */
[----:B------:R0:W-:Y:S01]  /*01c0*/  STG.E.64 desc[UR6][R6.64+-0x18], RZ ;  /* 0xffffe8ff06007986 */ /* 0x0001e2000c101b06 */
[----:B------:R-:W-:-:S03]  /*01d0*/  ISETP.NE.AND P1, PT, R2, RZ, PT ;  /* 0x000000ff0200720c */ /* 0x000fc60003f25270 */
[----:B------:R0:W-:Y:S04]  /*01e0*/  STG.E.64 desc[UR6][R6.64+-0x10], RZ ;  /* 0xfffff0ff06007986 */ /* 0x0001e8000c101b06 */
[----:B------:R0:W-:Y:S04]  /*01f0*/  STG.E.64 desc[UR6][R6.64+-0x8], RZ ;  /* 0xfffff8ff06007986 */ /* 0x0001e8000c101b06 */
[----:B------:R0:W-:Y:S04]  /*0200*/  STG.E.64 desc[UR6][R6.64], RZ ;  /* 0x000000ff06007986 */ /* 0x0001e8000c101b06 */
[----:B------:R0:W-:Y:S04]  /*0210*/  STG.E.64 desc[UR6][R6.64+0x8], RZ ;  /* 0x000008ff06007986 */ /* 0x0001e8000c101b06 */
[----:B------:R0:W-:Y:S04]  /*0220*/  STG.E.64 desc[UR6][R6.64+0x10], RZ ;  /* 0x000010ff06007986 */ /* 0x0001e8000c101b06 */
[----:B------:R0:W-:Y:S01]  /*0230*/  STG.E.64 desc[UR6][R6.64+0x18], RZ ;  /* 0x000018ff06007986 */ /* 0x0001e2000c101b06 */
[----:B------:R-:W-:Y:S05]  /*0240*/  @P1 BRA `(.L_x_4) ;  /* 0xfffffffc00cc1947 */ /* 0x000fea000383ffff */
.L_x_3:
[----:B------:R-:W-:Y:S05]  /*0250*/  BSYNC.RECONVERGENT B1 ;  /* 0x0000000000017941 */ /* 0x000fea0003800200 */
.L_x_2:
[----:B------:R-:W-:Y:S05]  /*0260*/  @!P0 BRA `(.L_x_1) ;  /* 0x0000000000648947 */ /* 0x000fea0003800000 */
[----:B------:R-:W-:Y:S02]  /*0270*/  ISETP.GE.U32.AND P0, PT, R4, 0x4, PT ;  /* 0x000000040400780c */ /* 0x000fe40003f06070 */
[----:B------:R-:W-:-:S04]  /*0280*/  LOP3.LUT R2, R3, 0x3, RZ, 0xc0, !PT ;  /* 0x0000000303027812 */ /* 0x000fc800078ec0ff */
[----:B------:R-:W-:-:S07]  /*0290*/  ISETP.NE.AND P1, PT, R2, RZ, PT ;  /* 0x000000ff0200720c */ /* 0x000fce0003f25270 */
[----:B0-----:R-:W0:Y:S01]  /*02a0*/  @P0 LDC.64 R6, c[0x0][0x380] ;  /* 0x0000e000ff060b82 */ /* 0x001e220000000a00 */
[----:B------:R-:W-:Y:S01]  /*02b0*/  @P0 IADD3 R9, PT, PT, R0, R13, RZ ;  /* 0x0000000d00090210 */ /* 0x000fe20007ffe0ff */
[----:B------:R-:W-:-:S04]  /*02c0*/  @P0 VIADD R13, R13, 0x4 ;  /* 0x000000040d0d0836 */ /* 0x000fc80000000000 */
[----:B0-----:R-:W-:-:S05]  /*02d0*/  @P0 IMAD.WIDE R6, R9, 0x8, R6 ;  /* 0x0000000809060825 */ /* 0x001fca00078e0206 */
[----:B------:R1:W-:Y:S04]  /*02e0*/  @P0 STG.E.64 desc[UR6][R6.64], RZ ;  /* 0x000000ff06000986 */ /* 0x0003e8000c101b06 */
[----:B------:R1:W-:Y:S04]  /*02f0*/  @P0 STG.E.64 desc[UR6][R6.64+0x8], RZ ;  /* 0x000008ff06000986 */ /* 0x0003e8000c101b06 */
[----:B------:R1:W-:Y:S04]  /*0300*/  @P0 STG.E.64 desc[UR6][R6.64+0x10], RZ ;  /* 0x000010ff06000986 */ /* 0x0003e8000c101b06 */
[----:B------:R1:W-:Y:S01]  /*0310*/  @P0 STG.E.64 desc[UR6][R6.64+0x18], RZ ;  /* 0x000018ff06000986 */ /* 0x0003e2000c101b06 */
[----:B------:R-:W-:Y:S05]  /*0320*/  @!P1 BRA `(.L_x_1) ;  /* 0x0000000000349947 */ /* 0x000fea0003800000 */
[----:B------:R-:W-:Y:S02]  /*0330*/  LOP3.LUT R4, R3, 0x1, RZ, 0xc0, !PT ;  /* 0x0000000103047812 */ /* 0x000fe400078ec0ff */
[----:B------:R-:W-:Y:S02]  /*0340*/  ISETP.NE.AND P0, PT, R2, 0x1, PT ;  /* 0x000000010200780c */ /* 0x000fe40003f05270 */
[----:B------:R-:W-:-:S11]  /*0350*/  ISETP.NE.U32.AND P1, PT, R4, 0x1, PT ;  /* 0x000000010400780c */ /* 0x000fd60003f25070 */
[----:B-1----:R-:W0:Y:S01]  /*0360*/  @P0 LDC.64 R6, c[0x0][0x380] ;  /* 0x0000e000ff060b82 */ /* 0x002e220000000a00 */
[----:B------:R-:W-:Y:S02]  /*0370*/  @P0 IMAD.IADD R9, R0, 0x1, R13 ;  /* 0x0000000100090824 */ /* 0x000fe400078e020d */
[----:B------:R-:W-:-:S05]  /*0380*/  @P0 VIADD R13, R13, 0x2 ;  /* 0x000000020d0d0836 */ /* 0x000fca0000000000 */
[----:B------:R-:W1:Y:S01]  /*0390*/  @!P1 LDC.64 R10, c[0x0][0x380] ;  /* 0x0000e000ff0a9b82 */ /* 0x000e620000000a00 */
[----:B------:R-:W-:Y:S01]  /*03a0*/  @!P1 IADD3 R13, PT, PT, R0, R13, RZ ;  /* 0x0000000d000d9210 */ /* 0x000fe20007ffe0ff */
[----:B0-----:R-:W-:-:S05]  /*03b0*/  @P0 IMAD.WIDE R8, R9, 0x8, R6 ;  /* 0x0000000809080825 */ /* 0x001fca00078e0206 */
[----:B------:R2:W-:Y:S01]  /*03c0*/  @P0 STG.E.64 desc[UR6][R8.64], RZ ;  /* 0x000000ff08000986 */ /* 0x0005e2000c101b06 */
[----:B-1----:R-:W-:-:S03]  /*03d0*/  @!P1 IMAD.WIDE R6, R13, 0x8, R10 ;  /* 0x000000080d069825 */ /* 0x002fc600078e020a */
[----:B------:R2:W-:Y:S04]  /*03e0*/  @P0 STG.E.64 desc[UR6][R8.64+0x8], RZ ;  /* 0x000008ff08000986 */ /* 0x0005e8000c101b06 */
[----:B------:R2:W-:Y:S02]  /*03f0*/  @!P1 STG.E.64 desc[UR6][R6.64], RZ ;  /* 0x000000ff06009986 */ /* 0x0005e4000c101b06 */
.L_x_1:
[----:B------:R-:W-:Y:S05]  /*0400*/  BSYNC.RECONVERGENT B0 ;  /* 0x0000000000007941 */ /* 0x000fea0003800200 */
.L_x_0:
[----:B------:R-:W3:Y:S01]  /*0410*/  LDC R0, c[0x0][0x390] ;  /* 0x0000e400ff007b82 */ /* 0x000ee20000000800 */
[----:B------:R-:W-:-:S05]  /*0420*/  VIADD R25, R3, 0x1 ;  /* 0x0000000103197836 */ /* 0x000fca0000000000 */
[----:B---3--:R-:W-:-:S13]  /*0430*/  ISETP.GE.AND P0, PT, R25, R0, PT ;  /* 0x000000001900720c */ /* 0x008fda0003f06270 */
[----:B------:R-:W-:Y:S05]  /*0440*/  @P0 EXIT ;  /* 0x000000000000094d */ /* 0x000fea0003800000 */
[----:B------:R-:W-:Y:S01]  /*0450*/  ULOP3.LUT UR4, URZ, UR4, URZ, 0x33, !UPT ;  /* 0x00000004ff047292 */ /* 0x000fe2000f8e33ff */
[----:B------:R-:W-:Y:S05]  /*0460*/  BSSY.RECONVERGENT B0, `(.L_x_5) ;  /* 0x000001c000007945 */ /* 0x000fea0003800200 */
[----:B------:R-:W-:-:S04]  /*0470*/  IADD3 R5, PT, PT, -R5, UR4, R0 ;  /* 0x0000000405057c10 */ /* 0x000fc8000fffe100 */
[----:B------:R-:W-:-:S13]  /*0480*/  LOP3.LUT P0, R2, R5, 0x3, RZ, 0xc0, !PT ;  /* 0x0000000305027812 */ /* 0x000fda000780c0ff */
[----:B------:R-:W-:Y:S05]  /*0490*/  @!P0 BRA `(.L_x_6) ;  /* 0x0000000000608947 */ /* 0x000fea0003800000 */
[----:B012---:R-:W0:Y:S01]  /*04a0*/  LDC.64 R6, c[0x0][0x380] ;  /* 0x0000e000ff067b82 */ /* 0x007e220000000a00 */
[-CC-:B------:R-:W-:Y:S01]  /*04b0*/  IMAD R8, R3, R0.reuse, R3.reuse ;  /* 0x0000000003087224 */ /* 0x180fe200078e0203 */
[----:B------:R-:W-:Y:S01]  /*04c0*/  BSSY.RECONVERGENT B1, `(.L_x_7) ;  /* 0x0000014000017945 */ /* 0x000fe20003800200 */
[--C-:B------:R-:W-:Y:S02]  /*04d0*/  IMAD R25, R25, R0, R3.reuse ;  /* 0x0000000019197224 */ /* 0x100fe400078e0203 */
[----:B------:R-:W-:Y:S01]  /*04e0*/  IMAD.MOV R2, RZ, RZ, -R2 ;  /* 0x000000ffff027224 */ /* 0x000fe200078e0a02 */
[----:B------:R-:W-:Y:S01]  /*04f0*/  IADD3 R17, PT, PT, R8, 0x1, RZ ;  /* 0x0000000108117810 */ /* 0x000fe20007ffe0ff */
[----:B------:R-:W-:Y:S01]  /*0500*/  IMAD.MOV.U32 R16, RZ, RZ, R3 ;  /* 0x000000ffff107224 */ /* 0x000fe200078e0003 */
[----:B------:R-:W1:Y:S06]  /*0510*/  LDC.64 R4, c[0x0][0x388] ;  /* 0x0000e200ff047b82 */ /* 0x000e6c0000000a00 */
.L_x_8:
[----:B------:R-:W-:Y:S02]  /*0520*/  VIADD R13, R25, 0x1 ;  /* 0x00000001190d7836 */ /* 0x000fe40000000000 */
[----:B-1----:R-:W-:-:S04]  /*0530*/  IMAD.WIDE R10, R17, 0x8, R4 ;  /* 0x00000008110a7825 */ /* 0x002fc800078e0204 */
[--C-:B0-----:R-:W-:Y:S02]  /*0540*/  IMAD.WIDE R12, R13, 0x8, R6.reuse ;  /* 0x000000080d0c7825 */ /* 0x101fe400078e0206 */
[----:B--2---:R-:W2:Y:S04]  /*0550*/  LDG.E.64 R10, desc[UR6][R10.64] ;  /* 0x000000060a0a7981 */ /* 0x004ea8000c1e1b00 */
[----:B------:R-:W2:Y:S01]  /*0560*/  LDG.E.64 R12, desc[UR6][R12.64] ;  /* 0x000000060c0c7981 */ /* 0x000ea2000c1e1b00 */
[C---:B------:R-:W-:Y:S01]  /*0570*/  IMAD.WIDE R8, R17.reuse, 0x8, R6 ;  /* 0x0000000811087825 */ /* 0x040fe200078e0206 */
[----:B------:R-:W-:-:S03]  /*0580*/  IADD3 R17, PT, PT, R17, 0x1, RZ ;  /* 0x0000000111117810 */ /* 0x000fc60007ffe0ff */
[----:B------:R-:W-:Y:S02]  /*0590*/  VIADD R2, R2, 0x1 ;  /* 0x0000000102027836 */ /* 0x000fe40000000000 */
[----:B------:R-:W-:Y:S02]  /*05a0*/  VIADD R16, R16, 0x1 ;  /* 0x0000000110107836 */ /* 0x000fe40000000000 */
[----:B------:R-:W-:Y:S01]  /*05b0*/  IMAD.X R25, R25, 0x1, R0, PT ;  /* 0x0000000119197824 */ /* 0x000fe200038e0600 */
[----:B------:R-:W-:Y:S01]  /*05c0*/  ISETP.NE.AND P0, PT, R2, RZ, PT ;  /* 0x000000ff0200720c */ /* 0x000fe20003f05270 */
[----:B--2---:R-:W-:-:S07]  /*05d0*/  DMUL R14, R12, -R10 ;  /* 0x8000000a0c0e7228 */ /* 0x004fce0000000000 */
[----:B------:R2:W-:Y:S05]  /*05e0*/  STG.E.64 desc[UR6][R8.64], R14 ;  /* 0x0000000e08007986 */ /* 0x0005ea000c101b06 */
[----:B------:R-:W-:Y:S05]  /*05f0*/  @P0 BRA `(.L_x_8) ;  /* 0xfffffffc00c80947 */ /* 0x000fea000383ffff */
[----:B------:R-:W-:Y:S05]  /*0600*/  BSYNC.RECONVERGENT B1 ;  /* 0x0000000000017941 */ /* 0x000fea0003800200 */
.L_x_7:
[----:B------:R-:W-:-:S07]  /*0610*/  VIADD R25, R16, 0x1 ;  /* 0x0000000110197836 */ /* 0x000fce0000000000 */
.L_x_6:
[----:B------:R-:W-:Y:S05]  /*0620*/  BSYNC.RECONVERGENT B0 ;  /* 0x0000000000007941 */ /* 0x000fea0003800200 */
.L_x_5:
[----:B------:R-:W-:-:S04]  /*0630*/  IADD3 R2, PT, PT, -R3, -0x2, R0 ;  /* 0xfffffffe03027810 */ /* 0x000fc80007ffe100 */
[----:B------:R-:W-:-:S13]  /*0640*/  ISETP.GE.U32.AND P0, PT, R2, 0x3, PT ;  /* 0x000000030200780c */ /* 0x000fda0003f06070 */
[----:B------:R-:W-:Y:S05]  /*0650*/  @!P0 EXIT ;  /* 0x000000000000894d */ /* 0x000fea0003800000 */
[----:B------:R-:W3:Y:S01]  /*0660*/  LDC.64 R10, c[0x0][0x380] ;  /* 0x0000e000ff0a7b82 */ /* 0x000ee20000000a00 */
[C---:B012---:R-:W-:Y:S01]  /*0670*/  IADD3 R7, PT, PT, R25.reuse, 0x2, RZ ;  /* 0x0000000219077810 */ /* 0x047fe20007ffe0ff */
[----:B------:R-:W-:Y:S01]  /*0680*/  VIADD R9, R25, 0x3 ;  /* 0x0000000319097836 */ /* 0x000fe20000000000 */
[----:B------:R-:W-:Y:S01]  /*0690*/  LEA R4, R0, 0x4, 0x2 ;  /* 0x0000000400047811 */ /* 0x000fe200078e10ff */
[-CC-:B------:R-:W-:Y:S01]  /*06a0*/  IMAD R2, R3, R0.reuse, R25.reuse ;  /* 0x0000000003027224 */ /* 0x180fe200078e0219 */
[----:B------:R-:W0:Y:S01]  /*06b0*/  LDCU.64 UR4, c[0x0][0x380] ;  /* 0x00007000ff0477ac */ /* 0x000e220008000a00 */
[CC--:B------:R-:W-:Y:S02]  /*06c0*/  IMAD R3, R25.reuse, R0.reuse, R25 ;  /* 0x0000000019037224 */ /* 0x0c0fe400078e0219 */
[----:B------:R-:W1:Y:S01]  /*06d0*/  LDC.64 R12, c[0x0][0x388] ;  /* 0x0000e200ff0c7b82 */ /* 0x000e620000000a00 */
[-C--:B------:R-:W-:Y:S02]  /*06e0*/  IMAD R5, R25, R0.reuse, R0 ;  /* 0x0000000019057224 */ /* 0x080fe400078e0200 */
[----:B------:R-:W-:-:S02]  /*06f0*/  IMAD R7, R7, R0, RZ ;  /* 0x0000000007077224 */ /* 0x000fc400078e02ff */
[----:B------:R-:W-:-:S07]  /*0700*/  IMAD R9, R9, R0, RZ ;  /* 0x0000000009097224 */ /* 0x000fce00078e02ff */
.L_x_9:
[----:B---3--:R-:W-:-:S04]  /*0710*/  IMAD.WIDE R22, R3, 0x8, R10 ;  /* 0x0000000803167825 */ /* 0x008fc800078e020a */
[----:B-1----:R-:W-:Y:S01]  /*0720*/  IMAD.WIDE R16, R2, 0x8, R12 ;  /* 0x0000000802107825 */ /* 0x002fe200078e020c */
[----:B--2---:R-:W2:Y:S04]  /*0730*/  LDG.E.64 R14, desc[UR6][R22.64] ;  /* 0x00000006160e7981 */ /* 0x004ea8000c1e1b00 */
[----:B------:R-:W2:Y:S01]  /*0740*/  LDG.E.64 R20, desc[UR6][R16.64] ;  /* 0x0000000610147981 */ /* 0x000ea2000c1e1b00 */
[----:B------:R-:W-:Y:S02]  /*0750*/  SHF.R.S32.HI R6, RZ, 0x1f, R25 ;  /* 0x0000001fff067819 */ /* 0x000fe40000011419 */
[----:B------:R-:W-:-:S04]  /*0760*/  IADD3 R8, P0, PT, R5, R25, RZ ;  /* 0x0000001905087210 */ /* 0x000fc80007f1e0ff */
[----:B------:R-:W-:Y:S02]  /*0770*/  LEA.HI.X.SX32 R19, R5, R6, 0x1, P0 ;  /* 0x0000000605137211 */ /* 0x000fe400000f0eff */
[----:B0-----:R-:W-:-:S04]  /*0780*/  LEA R28, P0, R8, UR4, 0x3 ;  /* 0x00000004081c7c11 */ /* 0x001fc8000f8018ff */
[----:B------:R-:W-:Y:S01]  /*0790*/  LEA.HI.X R29, R8, UR5, R19, 0x3, P0 ;  /* 0x00000005081d7c11 */ /* 0x000fe200080f1c13 */
[----:B--2---:R-:W-:Y:S01]  /*07a0*/  DMUL R20, R14, -R20 ;  /* 0x800000140e147228 */ /* 0x004fe20000000000 */
[----:B------:R-:W-:-:S06]  /*07b0*/  IMAD.WIDE R14, R2, 0x8, R10 ;  /* 0x00000008020e7825 */ /* 0x000fcc00078e020a */
[----:B------:R0:W-:Y:S04]  /*07c0*/  STG.E.64 desc[UR6][R14.64], R20 ;  /* 0x000000140e007986 */ /* 0x0001e8000c101b06 */
[----:B------:R-:W2:Y:S04]  /*07d0*/  LDG.E.64 R18, desc[UR6][R28.64+0x8] ;  /* 0x000008061c127981 */ /* 0x000ea8000c1e1b00 */
[----:B0-----:R-:W2:Y:S01]  /*07e0*/  LDG.E.64 R20, desc[UR6][R16.64+0x8] ;  /* 0x0000080610147981 */ /* 0x001ea2000c1e1b00 */
[----:B------:R-:W-:-:S04]  /*07f0*/  IADD3 R8, P0, PT, R7, R25, RZ ;  /* 0x0000001907087210 */ /* 0x000fc80007f1e0ff */
[----:B------:R-:W-:Y:S02]  /*0800*/  LEA.HI.X.SX32 R23, R7, R6, 0x1, P0 ;  /* 0x0000000607177211 */ /* 0x000fe400000f0eff */
[----:B------:R-:W-:-:S04]  /*0810*/  LEA R22, P0, R8, UR4, 0x3 ;  /* 0x0000000408167c11 */ /* 0x000fc8000f8018ff */
[----:B------:R-:W-:Y:S01]  /*0820*/  LEA.HI.X R23, R8, UR5, R23, 0x3, P0 ;  /* 0x0000000508177c11 */ /* 0x000fe200080f1c17 */
[----:B--2---:R-:W-:-:S07]  /*0830*/  DMUL R26, R18, -R20 ;  /* 0x80000014121a7228 */ /* 0x004fce0000000000 */
[----:B------:R2:W-:Y:S04]  /*0840*/  STG.E.64 desc[UR6][R14.64+0x8], R26 ;  /* 0x0000081a0e007986 */ /* 0x0005e8000c101b06 */
[----:B------:R-:W3:Y:S04]  /*0850*/  LDG.E.64 R22, desc[UR6][R22.64+0x10] ;  /* 0x0000100616167981 */ /* 0x000ee8000c1e1b00 */
[----:B------:R-:W3:Y:S01]  /*0860*/  LDG.E.64 R18, desc[UR6][R16.64+0x10] ;  /* 0x0000100610127981 */ /* 0x000ee2000c1e1b00 */
[----:B------:R-:W-:-:S04]  /*0870*/  IADD3 R8, P0, PT, R9, R25, RZ ;  /* 0x0000001909087210 */ /* 0x000fc80007f1e0ff */
[----:B------:R-:W-:Y:S02]  /*0880*/  LEA.HI.X.SX32 R21, R9, R6, 0x1, P0 ;  /* 0x0000000609157211 */ /* 0x000fe400000f0eff */
[----:B------:R-:W-:-:S04]  /*0890*/  LEA R20, P0, R8, UR4, 0x3 ;  /* 0x0000000408147c11 */ /* 0x000fc8000f8018ff */
[----:B------:R-:W-:Y:S01]  /*08a0*/  LEA.HI.X R21, R8, UR5, R21, 0x3, P0 ;  /* 0x0000000508157c11 */ /* 0x000fe200080f1c15 */
[----:B---3--:R-:W-:-:S07]  /*08b0*/  DMUL R18, R22, -R18 ;  /* 0x8000001216127228 */ /* 0x008fce0000000000 */
[----:B------:R2:W-:Y:S04]  /*08c0*/  STG.E.64 desc[UR6][R14.64+0x10], R18 ;  /* 0x000010120e007986 */ /* 0x0005e8000c101b06 */
[----:B------:R-:W3:Y:S04]  /*08d0*/  LDG.E.64 R20, desc[UR6][R20.64+0x18] ;  /* 0x0000180614147981 */ /* 0x000ee8000c1e1b00 */
[----:B------:R-:W3:Y:S01]  /*08e0*/  LDG.E.64 R28, desc[UR6][R16.64+0x18] ;  /* 0x00001806101c7981 */ /* 0x000ee2000c1e1b00 */
[----:B------:R-:W-:Y:S01]  /*08f0*/  VIADD R25, R25, 0x4 ;  /* 0x0000000419197836 */ /* 0x000fe20000000000 */
[----:B------:R-:W-:Y:S01]  /*0900*/  IADD3 R2, PT, PT, R2, 0x4, RZ ;  /* 0x0000000402027810 */ /* 0x000fe20007ffe0ff */
[----:B------:R-:W-:Y:S01]  /*0910*/  IMAD.IADD R3, R4, 0x1, R3 ;  /* 0x0000000104037824 */ /* 0x000fe200078e0203 */
[C---:B------:R-:W-:Y:S01]  /*0920*/  LEA R7, R0.reuse, R7, 0x2 ;  /* 0x0000000700077211 */ /* 0x040fe200078e10ff */
[C---:B------:R-:W-:Y:S01]  /*0930*/  IMAD R5, R0.reuse, 0x4, R5 ;  /* 0x0000000400057824 */ /* 0x040fe200078e0205 */
[----:B------:R-:W-:Y:S01]  /*0940*/  ISETP.GE.AND P0, PT, R25, R0, PT ;  /* 0x000000001900720c */ /* 0x000fe20003f06270 */
[----:B------:R-:W-:Y:S01]  /*0950*/  IMAD R9, R0, 0x4, R9 ;  /* 0x0000000400097824 */ /* 0x000fe200078e0209 */
[----:B---3--:R-:W-:-:S07]  /*0960*/  DMUL R28, R20, -R28 ;  /* 0x8000001c141c7228 */ /* 0x008fce0000000000 */
[----:B------:R2:W-:Y:S04]  /*0970*/  STG.E.64 desc[UR6][R14.64+0x18], R28 ;  /* 0x0000181c0e007986 */ /* 0x0005e8000c101b06 */
[----:B------:R-:W-:Y:S05]  /*0980*/  @!P0 BRA `(.L_x_9) ;  /* 0xfffffffc00608947 */ /* 0x000fea000383ffff */
[----:B------:R-:W-:Y:S05]  /*0990*/  EXIT ;  /* 0x000000000000794d */ /* 0x000fea0003800000 */
.L_x_10:
[----:B------:R-:W-:-:S00]  /*09a0*/  BRA `(.L_x_10) ;  /* 0xfffffffc00fc7947 */ /* 0x000fc0000383ffff */
[----:B------:R-:W-:-:S00]  /*09b0*/  NOP ;  /* 0x0000000000007918 */ /* 0x000fc00000000000 */
        /* <DEDUP_REMOVED lines=12> */
.L_x_113:


//--------------------- .text._ZN12Matrix2d_gpu16inverse_L_kernelIdEEvPT_S2_i --------------------------
	.section	.text._ZN12Matrix2d_gpu16inverse_L_kernelIdEEvPT_S2_i,"ax",@progbits
	.align	128
        .global         _ZN12Matrix2d_gpu16inverse_L_kernelIdEEvPT_S2_i
        .type           _ZN12Matrix2d_gpu16inverse_L_kernelIdEEvPT_S2_i,@function
        .size           _ZN12Matrix2d_gpu16inverse_L_kernelIdEEvPT_S2_i,(.L_x_114 - _ZN12Matrix2d_gpu16inverse_L_kernelIdEEvPT_S2_i)
        .other          _ZN12Matrix2d_gpu16inverse_L_kernelIdEEvPT_S2_i,@"STO_CUDA_ENTRY STV_DEFAULT"
_ZN12Matrix2d_gpu16inverse_L_kernelIdEEvPT_S2_i:
.text._ZN12Matrix2d_gpu16inverse_L_kernelIdEEvPT_S2_i:
        /* <DEDUP_REMOVED lines=21> */
[----:B------:R-:W-:-:S03]  /*0150*/  IADD3 R14, PT, PT, -R12, RZ, RZ ;  /* 0x000000ff0c0e7210 */ /* 0x000fc60007ffe1ff */
[----:B------:R-:W1:Y:S01]  /*0160*/  LDC.64 R2, c[0x0][0x380] ;  /* 0x0000e000ff027b82 */ /* 0x000e620000000a00 */
[----:B0-----:R-:W-:-:S05]  /*0170*/  IADD3 R4, P1, PT, R4, 0x10, RZ ;  /* 0x0000001004047810 */ /* 0x001fca0007f3e0ff */
[----:B------:R-:W-:Y:S01]  /*0180*/  IMAD.X R5, RZ, RZ, R5, P1 ;  /* 0x000000ffff057224 */ /* 0x000fe200008e0605 */
[----:B-1----:R-:W-:-:S04]  /*0190*/  IADD3 R2, P2, PT, R2, 0x10, RZ ;  /* 0x0000001002027810 */ /* 0x002fc80007f5e0ff */
[----:B------:R-:W-:-:S09]  /*01a0*/  IADD3.X R3, PT, PT, RZ, R3, RZ, P2, !PT ;  /* 0x00000003ff037210 */ /* 0x000fd200017fe4ff */
.L_x_15:
[----:B------:R-:W-:-:S05]  /*01b0*/  IMAD.WIDE R8, R15, 0x8, R4 ;  /* 0x000000080f087825 */ /* 0x000fca00078e0204 */
[----:B0-----:R-:W2:Y:S02]  /*01c0*/  LDG.E.64 R10, desc[UR6][R8.64+-0x10] ;  /* 0xfffff006080a7981 */ /* 0x001ea4000c1e1b00 */
[----:B--2---:R-:W-:Y:S01]  /*01d0*/  DADD R18, -RZ, -R10 ;  /* 0x00000000ff127229 */ /* 0x004fe2000000090a */
[----:B------:R-:W-:-:S06]  /*01e0*/  IMAD.WIDE R10, R15, 0x8, R2 ;  /* 0x000000080f0a7825 */ /* 0x000fcc00078e0202 */
[----:B------:R0:W-:Y:S04]  /*01f0*/  STG.E.64 desc[UR6][R10.64+-0x10], R18 ;  /* 0xfffff0120a007986 */ /* 0x0001e8000c101b06 */
[----:B------:R-:W2:Y:S02]  /*0200*/  LDG.E.64 R16, desc[UR6][R8.64+-0x8] ;  /* 0xfffff80608107981 */ /* 0x000ea4000c1e1b00 */
[----:B--2---:R-:W-:-:S07]  /*0210*/  DADD R20, -RZ, -R16 ;  /* 0x00000000ff147229 */ /* 0x004fce0000000910 */
[----:B------:R0:W-:Y:S04]  /*0220*/  STG.E.64 desc[UR6][R10.64+-0x8], R20 ;  /* 0xfffff8140a007986 */ /* 0x0001e8000c101b06 */
[----:B------:R-:W2:Y:S02]  /*0230*/  LDG.E.64 R16, desc[UR6][R8.64] ;  /* 0x0000000608107981 */ /* 0x000ea4000c1e1b00 */
[----:B--2---:R-:W-:-:S07]  /*0240*/  DADD R22, -RZ, -R16 ;  /* 0x00000000ff167229 */ /* 0x004fce0000000910 */
[----:B------:R0:W-:Y:S04]  /*0250*/  STG.E.64 desc[UR6][R10.64], R22 ;  /* 0x000000160a007986 */ /* 0x0001e8000c101b06 */
[----:B------:R-:W2:Y:S01]  /*0260*/  LDG.E.64 R16, desc[UR6][R8.64+0x8] ;  /* 0x0000080608107981 */ /* 0x000ea2000c1e1b00 */
[----:B------:R-:W-:Y:S02]  /*0270*/  VIADD R14, R14, 0x4 ;  /* 0x000000040e0e7836 */ /* 0x000fe40000000000 */
[----:B------:R-:W-:-:S03]  /*0280*/  VIADD R15, R15, 0x4 ;  /* 0x000000040f0f7836 */ /* 0x000fc60000000000 */
[----:B------:R-:W-:Y:S01]  /*0290*/  ISETP.NE.AND P1, PT, R14, RZ, PT ;  /* 0x000000ff0e00720c */ /* 0x000fe20003f25270 */
[----:B--2---:R-:W-:-:S07]  /*02a0*/  DADD R16, -RZ, -R16 ;  /* 0x00000000ff107229 */ /* 0x004fce0000000910 */
[----:B------:R0:W-:Y:S05]  /*02b0*/  STG.E.64 desc[UR6][R10.64+0x8], R16 ;  /* 0x000008100a007986 */ /* 0x0001ea000c101b06 */
[----:B------:R-:W-:Y:S05]  /*02c0*/  @P1 BRA `(.L_x_15) ;  /* 0xfffffffc00b81947 */ /* 0x000fea000383ffff */
.L_x_14:
[----:B------:R-:W-:Y:S05]  /*02d0*/  BSYNC.RECONVERGENT B1 ;  /* 0x0000000000017941 */ /* 0x000fea0003800200 */
.L_x_13:
[----:B------:R-:W-:Y:S05]  /*02e0*/  @!P0 BRA `(.L_x_12) ;  /* 0x0000000000348947 */ /* 0x000fea0003800000 */
[----:B------:R-:W1:Y:S01]  /*02f0*/  LDC.64 R8, c[0x0][0x380] ;  /* 0x0000e000ff087b82 */ /* 0x000e620000000a00 */
[----:B------:R-:W-:Y:S01]  /*0300*/  IADD3 R15, PT, PT, R13, R12, RZ ;  /* 0x0000000c0d0f7210 */ /* 0x000fe20007ffe0ff */
[----:B------:R-:W-:-:S06]  /*0310*/  IMAD.MOV R7, RZ, RZ, -R7 ;  /* 0x000000ffff077224 */ /* 0x000fcc00078e0a07 */
[----:B0-----:R-:W0:Y:S02]  /*0320*/  LDC.64 R10, c[0x0][0x388] ;  /* 0x0000e200ff0a7b82 */ /* 0x001e240000000a00 */
.L_x_16:
[----:B0-----:R-:W-:-:S06]  /*0330*/  IMAD.WIDE R4, R15, 0x8, R10 ;  /* 0x000000080f047825 */ /* 0x001fcc00078e020a */
[----:B--2---:R-:W2:Y:S01]  /*0340*/  LDG.E.64 R4, desc[UR6][R4.64] ;  /* 0x0000000604047981 */ /* 0x004ea2000c1e1b00 */
[C---:B-1----:R-:W-:Y:S01]  /*0350*/  IMAD.WIDE R2, R15.reuse, 0x8, R8 ;  /* 0x000000080f027825 */ /* 0x042fe200078e0208 */
[----:B------:R-:W-:-:S03]  /*0360*/  IADD3 R15, PT, PT, R15, 0x1, RZ ;  /* 0x000000010f0f7810 */ /* 0x000fc60007ffe0ff */
[----:B------:R-:W-:-:S05]  /*0370*/  VIADD R7, R7, 0x1 ;  /* 0x0000000107077836 */ /* 0x000fca0000000000 */
[----:B------:R-:W-:Y:S01]  /*0380*/  ISETP.NE.AND P0, PT, R7, RZ, PT ;  /* 0x000000ff0700720c */ /* 0x000fe20003f05270 */
[----:B--2---:R-:W-:-:S07]  /*0390*/  DADD R12, -RZ, -R4 ;  /* 0x00000000ff0c7229 */ /* 0x004fce0000000904 */
[----:B------:R2:W-:Y:S05]  /*03a0*/  STG.E.64 desc[UR6][R2.64], R12 ;  /* 0x0000000c02007986 */ /* 0x0005ea000c101b06 */
[----:B------:R-:W-:Y:S05]  /*03b0*/  @P0 BRA `(.L_x_16) ;  /* 0xfffffffc00dc0947 */ /* 0x000fea000383ffff */
.L_x_12:
[----:B------:R-:W-:Y:S05]  /*03c0*/  BSYNC.RECONVERGENT B0 ;  /* 0x0000000000007941 */ /* 0x000fea0003800200 */
.L_x_11:
[----:B------:R-:W1:Y:S01]  /*03d0*/  LDC R5, c[0x0][0x390] ;  /* 0x0000e400ff057b82 */ /* 0x000e620000000800 */
[----:B------:R-:W-:Y:S01]  /*03e0*/  VIADD R4, R0, 0x1 ;  /* 0x0000000100047836 */ /* 0x000fe20000000000 */
[----:B0-----:R-:W-:Y:S01]  /*03f0*/  MOV R11, 0x3ff00000 ;  /* 0x3ff00000000b7802 */ /* 0x001fe20000000f00 */
[----:B------:R-:W-:-:S05]  /*0400*/  IMAD.MOV.U32 R10, RZ, RZ, 0x0 ;  /* 0x00000000ff0a7424 */ /* 0x000fca00078e00ff */
[----:B--2---:R-:W0:Y:S01]  /*0410*/  LDC.64 R2, c[0x0][0x380] ;  /* 0x0000e000ff027b82 */ /* 0x004e220000000a00 */
[-C--:B-1----:R-:W-:Y:S01]  /*0420*/  ISETP.GE.AND P0, PT, R4, R5.reuse, PT ;  /* 0x000000050400720c */ /* 0x082fe20003f06270 */
[----:B------:R-:W-:-:S04]  /*0430*/  IMAD R7, R0, R5, R0 ;  /* 0x0000000500077224 */ /* 0x000fc800078e0200 */
[----:B0-----:R-:W-:-:S05]  /*0440*/  IMAD.WIDE R8, R7, 0x8, R2 ;  /* 0x0000000807087825 */ /* 0x001fca00078e0202 */
[----:B------:R0:W-:Y:S03]  /*0450*/  STG.E.64 desc[UR6][R8.64], R10 ;  /* 0x0000000a08007986 */ /* 0x0001e6000c101b06 */
[----:B------:R-:W-:Y:S05]  /*0460*/  @P0 EXIT ;  /* 0x000000000000094d */ /* 0x000fea0003800000 */
[--C-:B0-----:R-:W-:Y:S01]  /*0470*/  IADD3 R8, PT, PT, -R0, -0x2, R5.reuse ;  /* 0xfffffffe00087810 */ /* 0x101fe20007ffe105 */
[----:B------:R-:W-:Y:S01]  /*0480*/  ULOP3.LUT UR4, URZ, UR4, URZ, 0x33, !UPT ;  /* 0x00000004ff047292 */ /* 0x000fe2000f8e33ff */
[----:B------:R-:W-:Y:S01]  /*0490*/  BSSY.RECONVERGENT B0, `(.L_x_17) ;  /* 0x000001f000007945 */ /* 0x000fe20003800200 */
[--C-:B------:R-:W-:Y:S01]  /*04a0*/  IMAD.MOV.U32 R14, RZ, RZ, R0.reuse ;  /* 0x000000ffff0e7224 */ /* 0x100fe200078e0000 */
[----:B------:R-:W-:Y:S01]  /*04b0*/  ISETP.GE.U32.AND P0, PT, R8, 0x7, PT ;  /* 0x000000070800780c */ /* 0x000fe20003f06070 */
[----:B------:R-:W-:Y:S01]  /*04c0*/  IMAD.MOV.U32 R13, RZ, RZ, R0 ;  /* 0x000000ffff0d7224 */ /* 0x000fe200078e0000 */
[----:B------:R-:W-:Y:S02]  /*04d0*/  MOV R12, R0 ;  /* 0x00000000000c7202 */ /* 0x000fe40000000f00 */
[----:B------:R-:W-:-:S04]  /*04e0*/  IADD3 R10, PT, PT, -R6, UR4, R5 ;  /* 0x00000004060a7c10 */ /* 0x000fc8000fffe105 */
[----:B------:R-:W-:-:S05]  /*04f0*/  LOP3.LUT R15, R10, 0x7, RZ, 0xc0, !PT ;  /* 0x000000070a0f7812 */ /* 0x000fca00078ec0ff */
[----:B------:R-:W-:Y:S05]  /*0500*/  @!P0 BRA `(.L_x_18) ;  /* 0x00000000005c8947 */ /* 0x000fea0003800000 */
[----:B------:R-:W0:Y:S01]  /*0510*/  LDC.64 R8, c[0x0][0x380] ;  /* 0x0000e000ff087b82 */ /* 0x000e220000000a00 */
[----:B------:R-:W-:Y:S01]  /*0520*/  LOP3.LUT R4, R10, 0xfffffff8, RZ, 0xc0, !PT ;  /* 0xfffffff80a047812 */ /* 0x000fe200078ec0ff */
[----:B------:R-:W-:Y:S01]  /*0530*/  BSSY.RECONVERGENT B1, `(.L_x_19) ;  /* 0x0000013000017945 */ /* 0x000fe20003800200 */
[----:B------:R-:W-:-:S03]  /*0540*/  VIADD R11, R7, 0x1 ;  /* 0x00000001070b7836 */ /* 0x000fc60000000000 */
[----:B------:R-:W-:Y:S01]  /*0550*/  IMAD.MOV R4, RZ, RZ, -R4 ;  /* 0x000000ffff047224 */ /* 0x000fe200078e0a04 */
[----:B0-----:R-:W-:-:S04]  /*0560*/  IADD3 R6, P0, PT, R8, 0x20, RZ ;  /* 0x0000002008067810 */ /* 0x001fc80007f1e0ff */
[----:B------:R-:W-:-:S09]  /*0570*/  IADD3.X R7, PT, PT, RZ, R9, RZ, P0, !PT ;  /* 0x00000009ff077210 */ /* 0x000fd200007fe4ff */
.L_x_20:
[----:B0-----:R-:W-:Y:S01]  /*0580*/  IMAD.WIDE R8, R11, 0x8, R6 ;  /* 0x000000080b087825 */ /* 0x001fe200078e0206 */
[----:B------:R-:W-:-:S03]  /*0590*/  IADD3 R0, PT, PT, R0, 0x8, RZ ;  /* 0x0000000800007810 */ /* 0x000fc60007ffe0ff */
        /* <DEDUP_REMOVED lines=12> */
[----:B------:R-:W-:Y:S05]  /*0660*/  BSYNC.RECONVERGENT B1 ;  /* 0x0000000000017941 */ /* 0x000fea0003800200 */
.L_x_19:
[----:B------:R-:W-:-:S07]  /*0670*/  IADD3 R4, PT, PT, R0, 0x1, RZ ;  /* 0x0000000100047810 */ /* 0x000fce0007ffe0ff */
.L_x_18:
[----:B------:R-:W-:Y:S05]  /*0680*/  BSYNC.RECONVERGENT B0 ;  /* 0x0000000000007941 */ /* 0x000fea0003800200 */
.L_x_17:
[----:B------:R-:W-:-:S13]  /*0690*/  ISETP.NE.AND P0, PT, R15, RZ, PT ;  /* 0x000000ff0f00720c */ /* 0x000fda0003f05270 */
[----:B------:R-:W-:Y:S05]  /*06a0*/  @!P0 EXIT ;  /* 0x000000000000894d */ /* 0x000fea0003800000 */
[----:B------:R-:W-:Y:S02]  /*06b0*/  ISETP.GE.U32.AND P0, PT, R15, 0x4, PT ;  /* 0x000000040f00780c */ /* 0x000fe40003f06070 */
[----:B------:R-:W-:-:S04]  /*06c0*/  LOP3.LUT R0, R10, 0x3, RZ, 0xc0, !PT ;  /* 0x000000030a007812 */ /* 0x000fc800078ec0ff */
[----:B------:R-:W-:-:S07]  /*06d0*/  ISETP.NE.AND P1, PT, R0, RZ, PT ;  /* 0x000000ff0000720c */ /* 0x000fce0003f25270 */
[----:B------:R-:W-:-:S04]  /*06e0*/  @P0 IMAD R7, R12, R5, R4 ;  /* 0x000000050c070224 */ /* 0x000fc800078e0204 */
[----:B------:R-:W-:-:S05]  /*06f0*/  @P0 IMAD.WIDE R6, R7, 0x8, R2 ;  /* 0x0000000807060825 */ /* 0x000fca00078e0202 */
[----:B------:R1:W-:Y:S04]  /*0700*/  @P0 STG.E.64 desc[UR6][R6.64], RZ ;  /* 0x000000ff06000986 */ /* 0x0003e8000c101b06 */
[----:B------:R1:W-:Y:S04]  /*0710*/  @P0 STG.E.64 desc[UR6][R6.64+0x8], RZ ;  /* 0x000008ff06000986 */ /* 0x0003e8000c101b06 */
[----:B------:R1:W-:Y:S04]  /*0720*/  @P0 STG.E.64 desc[UR6][R6.64+0x10], RZ ;  /* 0x000010ff06000986 */ /* 0x0003e8000c101b06 */
[----:B------:R1:W-:Y:S01]  /*0730*/  @P0 STG.E.64 desc[UR6][R6.64+0x18], RZ ;  /* 0x000018ff06000986 */ /* 0x0003e2000c101b06 */
[----:B------:R-:W-:Y:S05]  /*0740*/  @!P1 EXIT ;  /* 0x000000000000994d */ /* 0x000fea0003800000 */
[----:B------:R-:W-:Y:S01]  /*0750*/  ISETP.NE.AND P1, PT, R0, 0x1, PT ;  /* 0x000000010000780c */ /* 0x000fe20003f25270 */
[----:B------:R-:W-:Y:S01]  /*0760*/  @P0 VIADD R4, R4, 0x4 ;  /* 0x0000000404040836 */ /* 0x000fe20000000000 */
[----:B------:R-:W-:-:S04]  /*0770*/  LOP3.LUT R10, R10, 0x1, RZ, 0xc0, !PT ;  /* 0x000000010a0a7812 */ /* 0x000fc800078ec0ff */
[----:B------:R-:W-:-:S07]  /*0780*/  ISETP.NE.U32.AND P0, PT, R10, 0x1, PT ;  /* 0x000000010a00780c */ /* 0x000fce0003f05070 */
[----:B-1----:R-:W-:Y:S01]  /*0790*/  @P1 IMAD R7, R13, R5, R4 ;  /* 0x000000050d071224 */ /* 0x002fe200078e0204 */
[----:B------:R-:W-:-:S03]  /*07a0*/  @P1 IADD3 R4, PT, PT, R4, 0x2, RZ ;  /* 0x0000000204041810 */ /* 0x000fc60007ffe0ff */
[----:B------:R-:W-:-:S05]  /*07b0*/  @P1 IMAD.WIDE R6, R7, 0x8, R2 ;  /* 0x0000000807061825 */ /* 0x000fca00078e0202 */
[----:B------:R1:W-:Y:S04]  /*07c0*/  @P1 STG.E.64 desc[UR6][R6.64], RZ ;  /* 0x000000ff06001986 */ /* 0x0003e8000c101b06 */
[----:B------:R1:W-:Y:S01]  /*07d0*/  @P1 STG.E.64 desc[UR6][R6.64+0x8], RZ ;  /* 0x000008ff06001986 */ /* 0x0003e2000c101b06 */
[----:B------:R-:W-:Y:S05]  /*07e0*/  @P0 EXIT ;  /* 0x000000000000094d */ /* 0x000fea0003800000 */
[----:B------:R-:W-:-:S04]  /*07f0*/  IMAD R5, R14, R5, R4 ;  /* 0x000000050e057224 */ /* 0x000fc800078e0204 */
[----:B------:R-:W-:-:S05]  /*0800*/  IMAD.WIDE R2, R5, 0x8, R2 ;  /* 0x0000000805027825 */ /* 0x000fca00078e0202 */
[----:B------:R-:W-:Y:S01]  /*0810*/  STG.E.64 desc[UR6][R2.64], RZ ;  /* 0x000000ff02007986 */ /* 0x000fe2000c101b06 */
[----:B------:R-:W-:Y:S05]  /*0820*/  EXIT ;  /* 0x000000000000794d */ /* 0x000fea0003800000 */
.L_x_21:
        /* <DEDUP_REMOVED lines=13> */
.L_x_114:


//--------------------- .text._ZN12Matrix2d_gpu18inverse_dag_kernelIdEEvPT_S2_i --------------------------
	.section	.text._ZN12Matrix2d_gpu18inverse_dag_kernelIdEEvPT_S2_i,"ax",@progbits
	.align	128
        .global         _ZN12Matrix2d_gpu18inverse_dag_kernelIdEEvPT_S2_i
        .type           _ZN12Matrix2d_gpu18inverse_dag_kernelIdEEvPT_S2_i,@function
        .size           _ZN12Matrix2d_gpu18inverse_dag_kernelIdEEvPT_S2_i,(.L_x_111 - _ZN12Matrix2d_gpu18inverse_dag_kernelIdEEvPT_S2_i)
        .other          _ZN12Matrix2d_gpu18inverse_dag_kernelIdEEvPT_S2_i,@"STO_CUDA_ENTRY STV_DEFAULT"
_ZN12Matrix2d_gpu18inverse_dag_kernelIdEEvPT_S2_i:
.text._ZN12Matrix2d_gpu18inverse_dag_kernelIdEEvPT_S2_i:
[----:B------:R-:W-:Y:S01]  /*0000*/  LDC R1, c[0x0][0x37c] ;  /* 0x0000df00ff017b82 */ /* 0x000fe20000000800 */
[----:B------:R-:W0:Y:S02]  /*0010*/  LDCU UR6, c[0x0][0x390] ;  /* 0x00007200ff0677ac */ /* 0x000e240008000800 */
[----:B0-----:R-:W-:-:S06]  /*0020*/  UISETP.GE.AND UP0, UPT, UR6, 0x1, UPT ;  /* 0x000000010600788c */ /* 0x001fcc000bf06270 */
[----:B------:R-:W-:-:S13]  /*0030*/  PLOP3.LUT P0, PT, PT, PT, UP0, 0x80, 0x8 ;  /* 0x000000000008781c */ /* 0x000fda0003f0f008 */
[----:B------:R-:W-:Y:S05]  /*0040*/  @!P0 EXIT ;  /* 0x000000000000894d */ /* 0x000fea0003800000 */
[----:B------:R-:W-:Y:S01]  /*0050*/  UISETP.GE.U32.AND UP0, UPT, UR6, 0x8, UPT ;  /* 0x000000080600788c */ /* 0x000fe2000bf06070 */
[----:B------:R-:W0:Y:S01]  /*0060*/  LDCU.64 UR22, c[0x0][0x358] ;  /* 0x00006b00ff1677ac */ /* 0x000e220008000a00 */
[----:B------:R-:W-:Y:S01]  /*0070*/  ULOP3.LUT UR28, UR6, 0x7, URZ, 0xc0, !UPT ;  /* 0x00000007061c7892 */ /* 0x000fe2000f8ec0ff */
[----:B------:R-:W-:-:S06]  /*0080*/  UMOV UR4, URZ ;  /* 0x000000ff00047c82 */ /* 0x000fcc0008000000 */
[----:B------:R-:W-:Y:S05]  /*0090*/  BRA.U !UP0, `(.L_x_22) ;  /* 0x0000000d08e07547 */ /* 0x000fea000b800000 */
[----:B------:R-:W1:Y:S01]  /*00a0*/  LDCU.64 UR12, c[0x0][0x388] ;  /* 0x00007100ff0c77ac */ /* 0x000e620008000a00 */
[----:B------:R-:W-:Y:S02]  /*00b0*/  ULOP3.LUT UR15, UR6, 0x7ffffff8, URZ, 0xc0, !UPT ;  /* 0x7ffffff8060f7892 */ /* 0x000fe4000f8ec0ff */
[----:B------:R-:W-:Y:S02]  /*00c0*/  UIMAD UR29, UR6, 0x7, URZ ;  /* 0x00000007061d78a4 */ /* 0x000fe4000f8e02ff */
[----:B------:R-:W-:Y:S01]  /*00d0*/  UIMAD UR30, UR6, 0x6, URZ ;  /* 0x00000006061e78a4 */ /* 0x000fe2000f8e02ff */
[----:B------:R-:W2:Y:S01]  /*00e0*/  LDCU UR31, c[0x0][0x390] ;  /* 0x00007200ff1f77ac */ /* 0x000ea20008000800 */
[----:B------:R-:W3:Y:S01]  /*00f0*/  LDCU UR14, c[0x0][0x390] ;  /* 0x00007200ff0e77ac */ /* 0x000ee20008000800 */
[----:B-1----:R-:W-:Y:S01]  /*0100*/  UIADD3 UR12, UP0, UPT, UR12, 0x38, URZ ;  /* 0x000000380c0c7890 */ /* 0x002fe2000ff1e0ff */
[----:B------:R-:W1:Y:S03]  /*0110*/  LDCU.64 UR26, c[0x0][0x388] ;  /* 0x00007100ff1a77ac */ /* 0x000e660008000a00 */
[----:B------:R-:W-:Y:S01]  /*0120*/  UIADD3.X UR13, UPT, UPT, URZ, UR13, URZ, UP0, !UPT ;  /* 0x0000000dff0d7290 */ /* 0x000fe200087fe4ff */
[----:B------:R-:W4:Y:S01]  /*0130*/  LDCU.64 UR24, c[0x0][0x380] ;  /* 0x00007000ff1877ac */ /* 0x000f220008000a00 */
[----:B------:R-:W0:Y:S01]  /*0140*/  LDCU.64 UR8, c[0x0][0x380] ;  /* 0x00007000ff0877ac */ /* 0x000e220008000a00 */
[----:B------:R-:W-:-:S02]  /*0150*/  UIMAD UR32, UR6, 0x5, URZ ;  /* 0x00000005062078a4 */ /* 0x000fc4000f8e02ff */
[----:B------:R-:W-:Y:S02]  /*0160*/  USHF.L.U32 UR33, UR6, 0x2, URZ ;  /* 0x0000000206217899 */ /* 0x000fe400080006ff */
[----:B------:R-:W-:Y:S02]  /*0170*/  UIMAD UR34, UR6, 0x3, URZ ;  /* 0x00000003062278a4 */ /* 0x000fe4000f8e02ff */
[----:B------:R-:W-:Y:S02]  /*0180*/  USHF.L.U32 UR35, UR6, 0x1, URZ ;  /* 0x0000000106237899 */ /* 0x000fe400080006ff */
[----:B------:R-:W-:Y:S01]  /*0190*/  UIADD3 UR15, UPT, UPT, -UR15, URZ, URZ ;  /* 0x000000ff0f0f7290 */ /* 0x000fe2000fffe1ff */
[----:B--23--:R-:W-:-:S11]  /*01a0*/  UMOV UR5, URZ ;  /* 0x000000ff00057c82 */ /* 0x00cfd60008000000 */
.L_x_31:
[----:B-1----:R-:W-:-:S06]  /*01b0*/  UIMAD.WIDE.U32 UR6, UR5, 0x8, UR26 ;  /* 0x00000008050678a5 */ /* 0x002fcc000f8e001a */
[----:B------:R-:W-:Y:S02]  /*01c0*/  IMAD.U32 R8, RZ, RZ, UR6 ;  /* 0x00000006ff087e24 */ /* 0x000fe4000f8e00ff */
[----:B------:R-:W-:-:S06]  /*01d0*/  IMAD.U32 R9, RZ, RZ, UR7 ;  /* 0x00000007ff097e24 */ /* 0x000fcc000f8e00ff */
[----:B0-----:R-:W2:Y:S01]  /*01e0*/  LDG.E.64 R8, desc[UR22][R8.64] ;  /* 0x0000001608087981 */ /* 0x001ea2000c1e1b00 */
[----:B------:R-:W-:Y:S01]  /*01f0*/  UMOV UR6, 0x38 ;  /* 0x0000003800067882 */ /* 0x000fe20000000000 */
        /* <DEDUP_REMOVED lines=9> */
[----:B------:R-:W-:-:S02]  /*0290*/  ULOP3.LUT UR4, UR14, 0x7ffffff8, URZ, 0xc0, !UPT ;  /* 0x7ffffff80e047892 */ /* 0x000fc4000f8ec0ff */
[----:B------:R-:W-:Y:S02]  /*02a0*/  UIMAD.WIDE.U32 UR6, UR29, 0x8, UR6 ;  /* 0x000000081d0678a5 */ /* 0x000fe4000f8e0006 */
[----:B------:R-:W-:Y:S02]  /*02b0*/  UIMAD.WIDE.U32 UR10, UR30, 0x8, UR10 ;  /* 0x000000081e0a78a5 */ /* 0x000fe4000f8e000a */
[----:B------:R-:W-:Y:S02]  /*02c0*/  UIMAD.WIDE.U32 UR16, UR32, 0x8, UR16 ;  /* 0x00000008201078a5 */ /* 0x000fe4000f8e0010 */
[----:B------:R-:W-:Y:S02]  /*02d0*/  UIMAD.WIDE.U32 UR18, UR34, 0x8, UR18 ;  /* 0x00000008221278a5 */ /* 0x000fe4000f8e0012 */
[----:B------:R-:W-:Y:S01]  /*02e0*/  UIMAD.WIDE.U32 UR20, UR31, 0x8, UR20 ;  /* 0x000000081f1478a5 */ /* 0x000fe2000f8e0014 */
[----:B--2---:R-:W0:Y:S01]  /*02f0*/  MUFU.RCP64H R3, R9 ;  /* 0x0000000900037308 */ /* 0x004e220000001800 */
[----:B------:R-:W-:-:S05]  /*0300*/  VIADD R2, R9, 0x300402 ;  /* 0x0030040209027836 */ /* 0x000fca0000000000 */
[----:B------:R-:W-:Y:S01]  /*0310*/  FSETP.GEU.AND P0, PT, |R2|, 5.8789094863358348022e-39, PT ;  /* 0x004004020200780b */ /* 0x000fe20003f0e200 */
[----:B0-----:R-:W-:-:S08]  /*0320*/  DFMA R4, -R8, R2, 1 ;  /* 0x3ff000000804742b */ /* 0x001fd00000000102 */
[----:B------:R-:W-:-:S08]  /*0330*/  DFMA R4, R4, R4, R4 ;  /* 0x000000040404722b */ /* 0x000fd00000000004 */
[----:B------:R-:W-:-:S08]  /*0340*/  DFMA R4, R2, R4, R2 ;  /* 0x000000040204722b */ /* 0x000fd00000000002 */
[----:B------:R-:W-:-:S08]  /*0350*/  DFMA R6, -R8, R4, 1 ;  /* 0x3ff000000806742b */ /* 0x000fd00000000104 */
[----:B------:R-:W-:Y:S01]  /*0360*/  DFMA R4, R4, R6, R4 ;  /* 0x000000060404722b */ /* 0x000fe20000000004 */
[----:B------:R-:W-:Y:S10]  /*0370*/  @P0 BRA `(.L_x_23) ;  /* 0x0000000000180947 */ /* 0x000ff40003800000 */
[----:B------:R-:W-:Y:S01]  /*0380*/  LOP3.LUT R0, R9, 0x7fffffff, RZ, 0xc0, !PT ;  /* 0x7fffffff09007812 */ /* 0x000fe200078ec0ff */
[----:B------:R-:W-:Y:S01]  /*0390*/  IMAD.MOV.U32 R13, RZ, RZ, R9 ;  /* 0x000000ffff0d7224 */ /* 0x000fe200078e0009 */
[----:B------:R-:W-:-:S03]  /*03a0*/  MOV R2, R8 ;  /* 0x0000000800027202 */ /* 0x000fc60000000f00 */
[----:B------:R-:W-:Y:S01]  /*03b0*/  VIADD R6, R0, 0xfff00000 ;  /* 0xfff0000000067836 */ /* 0x000fe20000000000 */
[----:B------:R-:W-:-:S07]  /*03c0*/  MOV R0, 0x3e0 ;  /* 0x000003e000007802 */ /* 0x000fce0000000f00 */
[----:B----4-:R-:W-:Y:S05]  /*03d0*/  CALL.REL.NOINC `($__internal_0_$__cuda_sm20_dblrcp_rn_slowpath_v3) ;  /* 0x0000001800a87944 */ /* 0x010fea0003c00000 */
.L_x_23:
[----:B------:R-:W-:Y:S02]  /*03e0*/  UIADD3 UR38, UP0, UPT, UR20, UR12, URZ ;  /* 0x0000000c14267290 */ /* 0x000fe4000ff1e0ff */
[----:B----4-:R-:W-:Y:S02]  /*03f0*/  UIMAD.WIDE.U32 UR36, UR5, 0x8, UR24 ;  /* 0x00000008052478a5 */ /* 0x010fe4000f8e0018 */
[----:B------:R-:W-:Y:S02]  /*0400*/  UIADD3.X UR39, UPT, UPT, UR21, UR13, URZ, UP0, !UPT ;  /* 0x0000000d15277290 */ /* 0x000fe400087fe4ff */
[----:B------:R-:W-:Y:S02]  /*0410*/  IMAD.U32 R10, RZ, RZ, UR38 ;  /* 0x00000026ff0a7e24 */ /* 0x000fe4000f8e00ff */
[----:B------:R-:W-:Y:S01]  /*0420*/  MOV R12, UR36 ;  /* 0x00000024000c7c02 */ /* 0x000fe20008000f00 */
[----:B------:R-:W-:Y:S02]  /*0430*/  IMAD.U32 R13, RZ, RZ, UR37 ;  /* 0x00000025ff0d7e24 */ /* 0x000fe4000f8e00ff */
[----:B------:R-:W-:-:S03]  /*0440*/  IMAD.U32 R11, RZ, RZ, UR39 ;  /* 0x00000027ff0b7e24 */ /* 0x000fc6000f8e00ff */
[----:B------:R0:W-:Y:S04]  /*0450*/  STG.E.64 desc[UR22][R12.64], R4 ;  /* 0x000000040c007986 */ /* 0x0001e8000c101b16 */
[----:B------:R-:W2:Y:S02]  /*0460*/  LDG.E.64 R10, desc[UR22][R10.64+-0x38] ;  /* 0xffffc8160a0a7981 */ /* 0x000ea4000c1e1b00 */
[----:B--2---:R-:W1:Y:S01]  /*0470*/  MUFU.RCP64H R3, R11 ;  /* 0x0000000b00037308 */ /* 0x004e620000001800 */
[----:B------:R-:W-:-:S05]  /*0480*/  VIADD R2, R11, 0x300402 ;  /* 0x003004020b027836 */ /* 0x000fca0000000000 */
[----:B------:R-:W-:Y:S01]  /*0490*/  FSETP.GEU.AND P0, PT, |R2|, 5.8789094863358348022e-39, PT ;  /* 0x004004020200780b */ /* 0x000fe20003f0e200 */
[----:B-1----:R-:W-:-:S08]  /*04a0*/  DFMA R6, -R10, R2, 1 ;  /* 0x3ff000000a06742b */ /* 0x002fd00000000102 */
[----:B------:R-:W-:-:S08]  /*04b0*/  DFMA R6, R6, R6, R6 ;  /* 0x000000060606722b */ /* 0x000fd00000000006 */
[----:B------:R-:W-:-:S08]  /*04c0*/  DFMA R6, R2, R6, R2 ;  /* 0x000000060206722b */ /* 0x000fd00000000002 */
[----:B------:R-:W-:-:S08]  /*04d0*/  DFMA R8, -R10, R6, 1 ;  /* 0x3ff000000a08742b */ /* 0x000fd00000000106 */
[----:B------:R-:W-:Y:S01]  /*04e0*/  DFMA R6, R6, R8, R6 ;  /* 0x000000080606722b */ /* 0x000fe20000000006 */
[----:B0-----:R-:W-:Y:S10]  /*04f0*/  @P0 BRA `(.L_x_24) ;  /* 0x0000000000200947 */ /* 0x001ff40003800000 */
[----:B------:R-:W-:Y:S01]  /*0500*/  LOP3.LUT R0, R11, 0x7fffffff, RZ, 0xc0, !PT ;  /* 0x7fffffff0b007812 */ /* 0x000fe200078ec0ff */
[----:B------:R-:W-:Y:S01]  /*0510*/  IMAD.MOV.U32 R13, RZ, RZ, R11 ;  /* 0x000000ffff0d7224 */ /* 0x000fe200078e000b */
[----:B------:R-:W-:-:S03]  /*0520*/  MOV R2, R10 ;  /* 0x0000000a00027202 */ /* 0x000fc60000000f00 */
[----:B------:R-:W-:Y:S01]  /*0530*/  VIADD R6, R0, 0xfff00000 ;  /* 0xfff0000000067836 */ /* 0x000fe20000000000 */
[----:B------:R-:W-:-:S07]  /*0540*/  MOV R0, 0x560 ;  /* 0x0000056000007802 */ /* 0x000fce0000000f00 */
[----:B------:R-:W-:Y:S05]  /*0550*/  CALL.REL.NOINC `($__internal_0_$__cuda_sm20_dblrcp_rn_slowpath_v3) ;  /* 0x0000001800487944 */ /* 0x000fea0003c00000 */
[----:B------:R-:W-:Y:S01]  /*0560*/  IMAD.MOV.U32 R6, RZ, RZ, R4 ;  /* 0x000000ffff067224 */ /* 0x000fe200078e0004 */
[----:B------:R-:W-:-:S07]  /*0570*/  MOV R7, R5 ;  /* 0x0000000500077202 */ /* 0x000fce0000000f00 */
.L_x_24:
[----:B------:R-:W-:Y:S02]  /*0580*/  UIADD3 UR38, UP0, UPT, UR20, UR8, URZ ;  /* 0x0000000814267290 */ /* 0x000fe4000ff1e0ff */
[----:B------:R-:W-:Y:S02]  /*0590*/  UIMAD.WIDE.U32 UR36, UR35, 0x8, UR12 ;  /* 0x00000008232478a5 */ /* 0x000fe4000f8e000c */
[----:B------:R-:W-:Y:S02]  /*05a0*/  UIADD3.X UR20, UPT, UPT, UR21, UR9, URZ, UP0, !UPT ;  /* 0x0000000915147290 */ /* 0x000fe400087fe4ff */
[----:B------:R-:W-:Y:S02]  /*05b0*/  IMAD.U32 R10, RZ, RZ, UR38 ;  /* 0x00000026ff0a7e24 */ /* 0x000fe4000f8e00ff */
[----:B------:R-:W-:Y:S01]  /*05c0*/  IMAD.U32 R12, RZ, RZ, UR36 ;  /* 0x00000024ff0c7e24 */ /* 0x000fe2000f8e00ff */
[----:B------:R-:W-:Y:S01]  /*05d0*/  MOV R13, UR37 ;  /* 0x00000025000d7c02 */ /* 0x000fe20008000f00 */
[----:B------:R-:W-:-:S05]  /*05e0*/  IMAD.U32 R11, RZ, RZ, UR20 ;  /* 0x00000014ff0b7e24 */ /* 0x000fca000f8e00ff */
        /* <DEDUP_REMOVED lines=12> */
[----:B------:R-:W-:-:S04]  /*06b0*/  IMAD.MOV.U32 R2, RZ, RZ, R12 ;  /* 0x000000ffff027224 */ /* 0x000fc800078e000c */
[----:B------:R-:W-:Y:S01]  /*06c0*/  VIADD R6, R0, 0xfff00000 ;  /* 0xfff0000000067836 */ /* 0x000fe20000000000 */
[----:B------:R-:W-:-:S07]  /*06d0*/  MOV R0, 0x6f0 ;  /* 0x000006f000007802 */ /* 0x000fce0000000f00 */
[----:B------:R-:W-:Y:S05]  /*06e0*/  CALL.REL.NOINC `($__internal_0_$__cuda_sm20_dblrcp_rn_slowpath_v3) ;  /* 0x0000001400e47944 */ /* 0x000fea0003c00000 */
.L_x_25:
[----:B------:R-:W-:Y:S02]  /*06f0*/  UIADD3 UR36, UP0, UPT, UR18, UR12, URZ ;  /* 0x0000000c12247290 */ /* 0x000fe4000ff1e0ff */
[----:B------:R-:W-:Y:S02]  /*0700*/  UIMAD.WIDE.U32 UR20, UR35, 0x8, UR8 ;  /* 0x00000008231478a5 */ /* 0x000fe4000f8e0008 */
[----:B------:R-:W-:Y:S02]  /*0710*/  UIADD3.X UR37, UPT, UPT, UR19, UR13, URZ, UP0, !UPT ;  /* 0x0000000d13257290 */ /* 0x000fe400087fe4ff */
[----:B------:R-:W-:Y:S02]  /*0720*/  MOV R10, UR36 ;  /* 0x00000024000a7c02 */ /* 0x000fe40008000f00 */
[----:B------:R-:W-:Y:S02]  /*0730*/  IMAD.U32 R12, RZ, RZ, UR20 ;  /* 0x00000014ff0c7e24 */ /* 0x000fe4000f8e00ff */
[----:B------:R-:W-:-:S02]  /*0740*/  IMAD.U32 R13, RZ, RZ, UR21 ;  /* 0x00000015ff0d7e24 */ /* 0x000fc4000f8e00ff */
[----:B------:R-:W-:-:S03]  /*0750*/  IMAD.U32 R11, RZ, RZ, UR37 ;  /* 0x00000025ff0b7e24 */ /* 0x000fc6000f8e00ff */
[----:B------:R0:W-:Y:S04]  /*0760*/  STG.E.64 desc[UR22][R12.64+0x10], R4 ;  /* 0x000010040c007986 */ /* 0x0001e8000c101b16 */
[----:B------:R-:W2:Y:S02]  /*0770*/  LDG.E.64 R10, desc[UR22][R10.64+-0x38] ;  /* 0xffffc8160a0a7981 */ /* 0x000ea4000c1e1b00 */
[----:B--2---:R-:W1:Y:S01]  /*0780*/  MUFU.RCP64H R3, R11 ;  /* 0x0000000b00037308 */ /* 0x004e620000001800 */
[----:B------:R-:W-:-:S04]  /*0790*/  IADD3 R2, PT, PT, R11, 0x300402, RZ ;  /* 0x003004020b027810 */ /* 0x000fc80007ffe0ff */
[----:B------:R-:W-:Y:S02]  /*07a0*/  FSETP.GEU.AND P0, PT, |R2|, 5.8789094863358348022e-39, PT ;  /* 0x004004020200780b */ /* 0x000fe40003f0e200 */
[----:B-1----:R-:W-:-:S08]  /*07b0*/  DFMA R6, -R10, R2, 1 ;  /* 0x3ff000000a06742b */ /* 0x002fd00000000102 */
[----:B------:R-:W-:-:S08]  /*07c0*/  DFMA R6, R6, R6, R6 ;  /* 0x000000060606722b */ /* 0x000fd00000000006 */
[----:B------:R-:W-:-:S08]  /*07d0*/  DFMA R6, R2, R6, R2 ;  /* 0x000000060206722b */ /* 0x000fd00000000002 */
[----:B------:R-:W-:-:S08]  /*07e0*/  DFMA R8, -R10, R6, 1 ;  /* 0x3ff000000a08742b */ /* 0x000fd00000000106 */
[----:B------:R-:W-:Y:S01]  /*07f0*/  DFMA R6, R6, R8, R6 ;  /* 0x000000080606722b */ /* 0x000fe20000000006 */
[----:B0-----:R-:W-:Y:S10]  /*0800*/  @P0 BRA `(.L_x_26) ;  /* 0x0000000000200947 */ /* 0x001ff40003800000 */
[----:B------:R-:W-:Y:S01]  /*0810*/  LOP3.LUT R0, R11, 0x7fffffff, RZ, 0xc0, !PT ;  /* 0x7fffffff0b007812 */ /* 0x000fe200078ec0ff */
[----:B------:R-:W-:Y:S02]  /*0820*/  IMAD.MOV.U32 R2, RZ, RZ, R10 ;  /* 0x000000ffff027224 */ /* 0x000fe400078e000a */
[----:B------:R-:W-:Y:S01]  /*0830*/  IMAD.MOV.U32 R13, RZ, RZ, R11 ;  /* 0x000000ffff0d7224 */ /* 0x000fe200078e000b */
[----:B------:R-:W-:Y:S02]  /*0840*/  IADD3 R6, PT, PT, R0, -0x100000, RZ ;  /* 0xfff0000000067810 */ /* 0x000fe40007ffe0ff */
[----:B------:R-:W-:-:S07]  /*0850*/  MOV R0, 0x870 ;  /* 0x0000087000007802 */ /* 0x000fce0000000f00 */
[----:B------:R-:W-:Y:S05]  /*0860*/  CALL.REL.NOINC `($__internal_0_$__cuda_sm20_dblrcp_rn_slowpath_v3) ;  /* 0x0000001400847944 */ /* 0x000fea0003c00000 */
[----:B------:R-:W-:Y:S02]  /*0870*/  IMAD.MOV.U32 R6, RZ, RZ, R4 ;  /* 0x000000ffff067224 */ /* 0x000fe400078e0004 */
[----:B------:R-:W-:-:S07]  /*0880*/  IMAD.MOV.U32 R7, RZ, RZ, R5 ;  /* 0x000000ffff077224 */ /* 0x000fce00078e0005 */
.L_x_26:
[----:B------:R-:W-:Y:S02]  /*0890*/  UIADD3 UR36, UP0, UPT, UR18, UR8, URZ ;  /* 0x0000000812247290 */ /* 0x000fe4000ff1e0ff */
[----:B------:R-:W-:Y:S02]  /*08a0*/  UIMAD.WIDE.U32 UR20, UR33, 0x8, UR12 ;  /* 0x00000008211478a5 */ /* 0x000fe4000f8e000c */
[----:B------:R-:W-:Y:S02]  /*08b0*/  UIADD3.X UR18, UPT, UPT, UR19, UR9, URZ, UP0, !UPT ;  /* 0x0000000913127290 */ /* 0x000fe400087fe4ff */
[----:B------:R-:W-:Y:S02]  /*08c0*/  MOV R10, UR36 ;  /* 0x00000024000a7c02 */ /* 0x000fe40008000f00 */
        /* <DEDUP_REMOVED lines=15> */
[----:B------:R-:W-:-:S03]  /*09c0*/  IMAD.MOV.U32 R2, RZ, RZ, R12 ;  /* 0x000000ffff027224 */ /* 0x000fc600078e000c */
[----:B------:R-:W-:Y:S02]  /*09d0*/  IADD3 R6, PT, PT, R0, -0x100000, RZ ;  /* 0xfff0000000067810 */ /* 0x000fe40007ffe0ff */
[----:B------:R-:W-:-:S07]  /*09e0*/  MOV R0, 0xa00 ;  /* 0x00000a0000007802 */ /* 0x000fce0000000f00 */
[----:B------:R-:W-:Y:S05]  /*09f0*/  CALL.REL.NOINC `($__internal_0_$__cuda_sm20_dblrcp_rn_slowpath_v3) ;  /* 0x0000001400207944 */ /* 0x000fea0003c00000 */
.L_x_27:
[----:B------:R-:W-:Y:S02]  /*0a00*/  UIADD3 UR20, UP0, UPT, UR16, UR12, URZ ;  /* 0x0000000c10147290 */ /* 0x000fe4000ff1e0ff */
[----:B------:R-:W-:Y:S02]  /*0a10*/  UIMAD.WIDE.U32 UR18, UR33, 0x8, UR8 ;  /* 0x00000008211278a5 */ /* 0x000fe4000f8e0008 */
[----:B------:R-:W-:Y:S02]  /*0a20*/  UIADD3.X UR21, UPT, UPT, UR17, UR13, URZ, UP0, !UPT ;  /* 0x0000000d11157290 */ /* 0x000fe400087fe4ff */
[----:B------:R-:W-:Y:S02]  /*0a30*/  IMAD.U32 R10, RZ, RZ, UR20 ;  /* 0x00000014ff0a7e24 */ /* 0x000fe4000f8e00ff */
[----:B------:R-:W-:Y:S01]  /*0a40*/  IMAD.U32 R12, RZ, RZ, UR18 ;  /* 0x00000012ff0c7e24 */ /* 0x000fe2000f8e00ff */
[----:B------:R-:W-:Y:S01]  /*0a50*/  MOV R13, UR19 ;  /* 0x00000013000d7c02 */ /* 0x000fe20008000f00 */
[----:B------:R-:W-:-:S04]  /*0a60*/  IMAD.U32 R11, RZ, RZ, UR21 ;  /* 0x00000015ff0b7e24 */ /* 0x000fc8000f8e00ff */
        /* <DEDUP_REMOVED lines=17> */
[----:B------:R-:W-:Y:S01]  /*0b80*/  MOV R6, R4 ;  /* 0x0000000400067202 */ /* 0x000fe20000000f00 */
[----:B------:R-:W-:-:S07]  /*0b90*/  IMAD.MOV.U32 R7, RZ, RZ, R5 ;  /* 0x000000ffff077224 */ /* 0x000fce00078e0005 */
.L_x_28:
[----:B------:R-:W-:Y:S02]  /*0ba0*/  UIADD3 UR19, UP0, UPT, UR16, UR8, URZ ;  /* 0x0000000810137290 */ /* 0x000fe4000ff1e0ff */
[----:B------:R-:W-:Y:S02]  /*0bb0*/  UIADD3 UR18, UP1, UPT, UR10, UR12, URZ ;  /* 0x0000000c0a127290 */ /* 0x000fe4000ff3e0ff */
[----:B------:R-:W-:Y:S02]  /*0bc0*/  UIADD3.X UR16, UPT, UPT, UR17, UR9, URZ, UP0, !UPT ;  /* 0x0000000911107290 */ /* 0x000fe400087fe4ff */
[----:B------:R-:W-:Y:S01]  /*0bd0*/  UIADD3.X UR17, UPT, UPT, UR11, UR13, URZ, UP1, !UPT ;  /* 0x0000000d0b117290 */ /* 0x000fe20008ffe4ff */
[----:B------:R-:W-:Y:S01]  /*0be0*/  IMAD.U32 R10, RZ, RZ, UR19 ;  /* 0x00000013ff0a7e24 */ /* 0x000fe2000f8e00ff */
[----:B------:R-:W-:Y:S02]  /*0bf0*/  MOV R12, UR18 ;  /* 0x00000012000c7c02 */ /* 0x000fe40008000f00 */
        /* <DEDUP_REMOVED lines=18> */
.L_x_29:
[----:B------:R-:W-:Y:S02]  /*0d20*/  UIADD3 UR17, UP0, UPT, UR10, UR8, URZ ;  /* 0x000000080a117290 */ /* 0x000fe4000ff1e0ff */
[----:B------:R-:W-:Y:S02]  /*0d30*/  UIADD3 UR16, UP1, UPT, UR6, UR12, URZ ;  /* 0x0000000c06107290 */ /* 0x000fe4000ff3e0ff */
[----:B------:R-:W-:Y:S02]  /*0d40*/  UIADD3.X UR10, UPT, UPT, UR11, UR9, URZ, UP0, !UPT ;  /* 0x000000090b0a7290 */ /* 0x000fe400087fe4ff */
[----:B------:R-:W-:Y:S01]  /*0d50*/  UIADD3.X UR11, UPT, UPT, UR7, UR13, URZ, UP1, !UPT ;  /* 0x0000000d070b7290 */ /* 0x000fe20008ffe4ff */
[----:B------:R-:W-:Y:S01]  /*0d60*/  MOV R10, UR17 ;  /* 0x00000011000a7c02 */ /* 0x000fe20008000f00 */
[----:B------:R-:W-:Y:S02]  /*0d70*/  IMAD.U32 R12, RZ, RZ, UR16 ;  /* 0x00000010ff0c7e24 */ /* 0x000fe4000f8e00ff */
[----:B------:R-:W-:-:S02]  /*0d80*/  IMAD.U32 R11, RZ, RZ, UR10 ;  /* 0x0000000aff0b7e24 */ /* 0x000fc4000f8e00ff */
[----:B------:R-:W-:-:S03]  /*0d90*/  MOV R13, UR11 ;  /* 0x0000000b000d7c02 */ /* 0x000fc60008000f00 */
        /* <DEDUP_REMOVED lines=16> */
[----:B------:R-:W-:Y:S02]  /*0ea0*/  IMAD.MOV.U32 R6, RZ, RZ, R4 ;  /* 0x000000ffff067224 */ /* 0x000fe400078e0004 */
[----:B------:R-:W-:-:S07]  /*0eb0*/  IMAD.MOV.U32 R7, RZ, RZ, R5 ;  /* 0x000000ffff077224 */ /* 0x000fce00078e0005 */
.L_x_30:
[----:B------:R-:W-:Y:S02]  /*0ec0*/  UIADD3 UR10, UP0, UPT, UR6, UR8, URZ ;  /* 0x00000008060a7290 */ /* 0x000fe4000ff1e0ff */
[----:B------:R-:W-:Y:S02]  /*0ed0*/  UIADD3 UR15, UPT, UPT, UR15, 0x8, URZ ;  /* 0x000000080f0f7890 */ /* 0x000fe4000fffe0ff */
[----:B------:R-:W-:Y:S02]  /*0ee0*/  UIADD3.X UR6, UPT, UPT, UR7, UR9, URZ, UP0, !UPT ;  /* 0x0000000907067290 */ /* 0x000fe400087fe4ff */
[----:B------:R-:W-:Y:S01]  /*0ef0*/  MOV R2, UR10 ;  /* 0x0000000a00027c02 */ /* 0x000fe20008000f00 */
[----:B------:R-:W-:-:S03]  /*0f00*/  UIADD3 UR12, UP0, UPT, UR12, 0x40, URZ ;  /* 0x000000400c0c7890 */ /* 0x000fc6000ff1e0ff */
[----:B------:R-:W-:Y:S01]  /*0f10*/  IMAD.U32 R3, RZ, RZ, UR6 ;  /* 0x00000006ff037e24 */ /* 0x000fe2000f8e00ff */
[----:B------:R-:W-:Y:S02]  /*0f20*/  UIADD3.X UR13, UPT, UPT, URZ, UR13, URZ, UP0, !UPT ;  /* 0x0000000dff0d7290 */ /* 0x000fe400087fe4ff */
[----:B------:R-:W-:Y:S02]  /*0f30*/  UIADD3 UR8, UP0, UPT, UR8, 0x40, URZ ;  /* 0x0000004008087890 */ /* 0x000fe4000ff1e0ff */
[----:B------:R2:W-:Y:S01]  /*0f40*/  STG.E.64 desc[UR22][R2.64], R6 ;  /* 0x0000000602007986 */ /* 0x0005e2000c101b16 */
[----:B------:R-:W-:Y:S01]  /*0f50*/  UMOV UR6, UR14 ;  /* 0x0000000e00067c82 */ /* 0x000fe20008000000 */
[----:B------:R-:W-:Y:S02]  /*0f60*/  UIADD3.X UR9, UPT, UPT, URZ, UR9, URZ, UP0, !UPT ;  /* 0x00000009ff097290 */ /* 0x000fe400087fe4ff */
[----:B------:R-:W-:Y:S02]  /*0f70*/  UISETP.NE.AND UP0, UPT, UR15, URZ, UPT ;  /* 0x000000ff0f00728c */ /* 0x000fe4000bf05270 */
[----:B------:R-:W-:-:S02]  /*0f80*/  ULEA UR5, UR6, UR5, 0x3 ;  /* 0x0000000506057291 */ /* 0x000fc4000f8e18ff */
[----:B------:R-:W-:Y:S02]  /*0f90*/  ULEA UR29, UR6, UR29, 0x3 ;  /* 0x0000001d061d7291 */ /* 0x000fe4000f8e18ff */
[----:B------:R-:W-:Y:S02]  /*0fa0*/  ULEA UR30, UR6, UR30, 0x3 ;  /* 0x0000001e061e7291 */ /* 0x000fe4000f8e18ff */
[----:B------:R-:W-:Y:S02]  /*0fb0*/  ULEA UR32, UR6, UR32, 0x3 ;  /* 0x0000002006207291 */ /* 0x000fe4000f8e18ff */
[----:B------:R-:W-:Y:S02]  /*0fc0*/  ULEA UR33, UR6, UR33, 0x3 ;  /* 0x0000002106217291 */ /* 0x000fe4000f8e18ff */
[----:B------:R-:W-:Y:S02]  /*0fd0*/  ULEA UR34, UR6, UR34, 0x3 ;  /* 0x0000002206227291 */ /* 0x000fe4000f8e18ff */
[----:B------:R-:W-:-:S02]  /*0fe0*/  ULEA UR35, UR6, UR35, 0x3 ;  /* 0x0000002306237291 */ /* 0x000fc4000f8e18ff */
[----:B------:R-:W-:Y:S02]  /*0ff0*/  ULEA UR31, UR6, UR31, 0x3 ;  /* 0x0000001f061f7291 */ /* 0x000fe4000f8e18ff */
[----:B------:R-:W-:Y:S01]  /*1000*/  UIADD3 UR5, UPT, UPT, UR5, 0x8, URZ ;  /* 0x0000000805057890 */ /* 0x000fe2000fffe0ff */
[----:B--2---:R-:W-:Y:S11]  /*1010*/  BRA.U UP0, `(.L_x_31) ;  /* 0xfffffff100647547 */ /* 0x004ff6000b83ffff */
.L_x_22:
[----:B------:R-:W-:-:S13]  /*1020*/  ISETP.NE.AND P0, PT, RZ, UR28, PT ;  /* 0x0000001cff007c0c */ /* 0x000fda000bf05270 */
[----:B0-----:R-:W-:Y:S05]  /*1030*/  @!P0 EXIT ;  /* 0x000000000000894d */ /* 0x001fea0003800000 */
[----:B------:R-:W-:Y:S02]  /*1040*/  UISETP.GE.U32.AND UP0, UPT, UR28, 0x4, UPT ;  /* 0x000000041c00788c */ /* 0x000fe4000bf06070 */
[----:B------:R-:W-:-:S07]  /*1050*/  ULOP3.LUT UR19, UR6, 0x3, URZ, 0xc0, !UPT ;  /* 0x0000000306137892 */ /* 0x000fce000f8ec0ff */
[----:B------:R-:W-:Y:S05]  /*1060*/  BRA.U !UP0, `(.L_x_32) ;  /* 0x0000000508f87547 */ /* 0x000fea000b800000 */
[----:B------:R-:W0:Y:S01]  /*1070*/  LDCU.64 UR8, c[0x0][0x388] ;  /* 0x00007100ff0877ac */ /* 0x000e220008000a00 */
[----:B------:R-:W-:-:S04]  /*1080*/  UIMAD UR10, UR4, UR6, UR4 ;  /* 0x00000006040a72a4 */ /* 0x000fc8000f8e0204 */
[----:B0-----:R-:W-:-:S06]  /*1090*/  UIMAD.WIDE.U32 UR8, UR10, 0x8, UR8 ;  /* 0x000000080a0878a5 */ /* 0x001fcc000f8e0008 */
[----:B------:R-:W-:Y:S01]  /*10a0*/  IMAD.U32 R8, RZ, RZ, UR8 ;  /* 0x00000008ff087e24 */ /* 0x000fe2000f8e00ff */
[----:B------:R-:W-:-:S06]  /*10b0*/  MOV R9, UR9 ;  /* 0x0000000900097c02 */ /* 0x000fcc0008000f00 */
[----:B------:R-:W2:Y:S02]  /*10c0*/  LDG.E.64 R8, desc[UR22][R8.64] ;  /* 0x0000001608087981 */ /* 0x000ea4000c1e1b00 */
        /* <DEDUP_REMOVED lines=14> */
[----:B------:R-:W-:Y:S05]  /*11b0*/  CALL.REL.NOINC `($__internal_0_$__cuda_sm20_dblrcp_rn_slowpath_v3) ;  /* 0x0000000c00307944 */ /* 0x000fea0003c00000 */
.L_x_33:
[----:B------:R-:W0:Y:S01]  /*11c0*/  LDCU UR11, c[0x0][0x390] ;  /* 0x00007200ff0b77ac */ /* 0x000e220008000800 */
[----:B------:R-:W1:Y:S01]  /*11d0*/  LDCU.64 UR12, c[0x0][0x388] ;  /* 0x00007100ff0c77ac */ /* 0x000e620008000a00 */
[----:B------:R-:W2:Y:S01]  /*11e0*/  LDCU.64 UR8, c[0x0][0x380] ;  /* 0x00007000ff0877ac */ /* 0x000ea20008000a00 */
[----:B0-----:R-:W-:-:S04]  /*11f0*/  UIMAD UR11, UR4, UR11, UR11 ;  /* 0x0000000b040b72a4 */ /* 0x001fc8000f8e020b */
[----:B------:R-:W-:-:S04]  /*1200*/  UIADD3 UR5, UP0, UPT, UR4, UR11, URZ ;  /* 0x0000000b04057290 */ /* 0x000fc8000ff1e0ff */
[----:B------:R-:W-:Y:S02]  /*1210*/  UIADD3.X UR7, UPT, UPT, URZ, URZ, URZ, UP0, !UPT ;  /* 0x000000ffff077290 */ /* 0x000fe400087fe4ff */
[----:B------:R-:W-:Y:S02]  /*1220*/  USHF.L.U32 UR17, UR5, 0x3, URZ ;  /* 0x0000000305117899 */ /* 0x000fe400080006ff */
[----:B------:R-:W-:Y:S02]  /*1230*/  USHF.L.U64.HI UR16, UR5, 0x3, UR7 ;  /* 0x0000000305107899 */ /* 0x000fe40008010207 */
[----:B-1----:R-:W-:Y:S02]  /*1240*/  UIADD3 UR5, UP0, UPT, UR17, UR12, URZ ;  /* 0x0000000c11057290 */ /* 0x002fe4000ff1e0ff */
[----:B--2---:R-:W-:Y:S02]  /*1250*/  UIMAD.WIDE.U32 UR8, UR10, 0x8, UR8 ;  /* 0x000000080a0878a5 */ /* 0x004fe4000f8e0008 */
[----:B------:R-:W-:-:S02]  /*1260*/  UIADD3.X UR7, UPT, UPT, UR16, UR13, URZ, UP0, !UPT ;  /* 0x0000000d10077290 */ /* 0x000fc400087fe4ff */
[----:B------:R-:W-:Y:S02]  /*1270*/  IMAD.U32 R10, RZ, RZ, UR5 ;  /* 0x00000005ff0a7e24 */ /* 0x000fe4000f8e00ff */
[----:B------:R-:W-:Y:S01]  /*1280*/  IMAD.U32 R12, RZ, RZ, UR8 ;  /* 0x00000008ff0c7e24 */ /* 0x000fe2000f8e00ff */
[----:B------:R-:W-:Y:S01]  /*1290*/  MOV R13, UR9 ;  /* 0x00000009000d7c02 */ /* 0x000fe20008000f00 */
[----:B------:R-:W-:-:S04]  /*12a0*/  IMAD.U32 R11, RZ, RZ, UR7 ;  /* 0x00000007ff0b7e24 */ /* 0x000fc8000f8e00ff */
        /* <DEDUP_REMOVED lines=19> */
.L_x_34:
[----:B------:R-:W0:Y:S01]  /*13e0*/  LDCU UR5, c[0x0][0x390] ;  /* 0x00007200ff0577ac */ /* 0x000e220008000800 */
[----:B------:R-:W1:Y:S01]  /*13f0*/  LDCU.128 UR12, c[0x0][0x380] ;  /* 0x00007000ff0c77ac */ /* 0x000e620008000c00 */
[----:B0-----:R-:W-:-:S04]  /*1400*/  UIADD3 UR11, UPT, UPT, UR11, UR5, URZ ;  /* 0x000000050b0b7290 */ /* 0x001fc8000fffe0ff */
[----:B------:R-:W-:-:S04]  /*1410*/  UIADD3 UR7, UP0, UPT, UR11, UR4, URZ ;  /* 0x000000040b077290 */ /* 0x000fc8000ff1e0ff */
[----:B------:R-:W-:Y:S02]  /*1420*/  USHF.L.U32 UR18, UR7, 0x3, URZ ;  /* 0x0000000307127899 */ /* 0x000fe400080006ff */
[----:B------:R-:W-:Y:S02]  /*1430*/  UIADD3.X UR8, UPT, UPT, URZ, URZ, URZ, UP0, !UPT ;  /* 0x000000ffff087290 */ /* 0x000fe400087fe4ff */
[----:B-1----:R-:W-:Y:S02]  /*1440*/  UIADD3 UR9, UP0, UPT, UR17, UR12, URZ ;  /* 0x0000000c11097290 */ /* 0x002fe4000ff1e0ff */
[----:B------:R-:W-:Y:S02]  /*1450*/  UIADD3 UR5, UP1, UPT, UR18, UR14, URZ ;  /* 0x0000000e12057290 */ /* 0x000fe4000ff3e0ff */
[----:B------:R-:W-:Y:S02]  /*1460*/  USHF.L.U64.HI UR10, UR7, 0x3, UR8 ;  /* 0x00000003070a7899 */ /* 0x000fe40008010208 */
[----:B------:R-:W-:Y:S01]  /*1470*/  UIADD3.X UR8, UPT, UPT, UR16, UR13, URZ, UP0, !UPT ;  /* 0x0000000d10087290 */ /* 0x000fe200087fe4ff */
[----:B------:R-:W-:Y:S01]  /*1480*/  MOV R10, UR9 ;  /* 0x00000009000a7c02 */ /* 0x000fe20008000f00 */
[----:B------:R-:W-:Y:S01]  /*1490*/  UIADD3.X UR7, UPT, UPT, UR10, UR15, URZ, UP1, !UPT ;  /* 0x0000000f0a077290 */ /* 0x000fe20008ffe4ff */
[----:B------:R-:W-:-:S03]  /*14a0*/  IMAD.U32 R12, RZ, RZ, UR5 ;  /* 0x00000005ff0c7e24 */ /* 0x000fc6000f8e00ff */
[----:B------:R-:W-:Y:S02]  /*14b0*/  IMAD.U32 R11, RZ, RZ, UR8 ;  /* 0x00000008ff0b7e24 */ /* 0x000fe4000f8e00ff */
        /* <DEDUP_REMOVED lines=17> */
.L_x_35:
        /* <DEDUP_REMOVED lines=10> */
[----:B------:R-:W-:Y:S01]  /*1670*/  IMAD.U32 R10, RZ, RZ, UR9 ;  /* 0x00000009ff0a7e24 */ /* 0x000fe2000f8e00ff */
[----:B------:R-:W-:Y:S01]  /*1680*/  UIADD3.X UR7, UPT, UPT, UR11, UR27, URZ, UP1, !UPT ;  /* 0x0000001b0b077290 */ /* 0x000fe20008ffe4ff */
[----:B------:R-:W-:-:S03]  /*1690*/  MOV R12, UR5 ;  /* 0x00000005000c7c02 */ /* 0x000fc60008000f00 */
        /* <DEDUP_REMOVED lines=13> */
[----:B------:R-:W-:Y:S02]  /*1770*/  LOP3.LUT R0, R13, 0x7fffffff, RZ, 0xc0, !PT ;  /* 0x7fffffff0d007812 */ /* 0x000fe400078ec0ff */
[----:B------:R-:W-:-:S03]  /*1780*/  MOV R2, R12 ;  /* 0x0000000c00027202 */ /* 0x000fc60000000f00 */
[----:B------:R-:W-:Y:S01]  /*1790*/  VIADD R6, R0, 0xfff00000 ;  /* 0xfff0000000067836 */ /* 0x000fe20000000000 */
[----:B------:R-:W-:-:S07]  /*17a0*/  MOV R0, 0x17c0 ;  /* 0x000017c000007802 */ /* 0x000fce0000000f00 */
[----:B------:R-:W-:Y:S05]  /*17b0*/  CALL.REL.NOINC `($__internal_0_$__cuda_sm20_dblrcp_rn_slowpath_v3) ;  /* 0x0000000400b07944 */ /* 0x000fea0003c00000 */
[----:B------:R-:W-:Y:S01]  /*17c0*/  IMAD.MOV.U32 R6, RZ, RZ, R4 ;  /* 0x000000ffff067224 */ /* 0x000fe200078e0004 */
[----:B------:R-:W-:-:S07]  /*17d0*/  MOV R7, R5 ;  /* 0x0000000500077202 */ /* 0x000fce0000000f00 */
.L_x_36:
[----:B------:R-:W0:Y:S01]  /*17e0*/  LDCU.64 UR8, c[0x0][0x380] ;  /* 0x00007000ff0877ac */ /* 0x000e220008000a00 */
[----:B------:R-:W-:Y:S02]  /*17f0*/  UIADD3 UR4, UPT, UPT, UR4, 0x4, URZ ;  /* 0x0000000404047890 */ /* 0x000fe4000fffe0ff */
[----:B0-----:R-:W-:-:S04]  /*1800*/  UIADD3 UR5, UP0, UPT, UR12, UR8, URZ ;  /* 0x000000080c057290 */ /* 0x001fc8000ff1e0ff */
[----:B------:R-:W-:Y:S02]  /*1810*/  UIADD3.X UR7, UPT, UPT, UR11, UR9, URZ, UP0, !UPT ;  /* 0x000000090b077290 */ /* 0x000fe400087fe4ff */
[----:B------:R-:W-:-:S04]  /*1820*/  IMAD.U32 R2, RZ, RZ, UR5 ;  /* 0x00000005ff027e24 */ /* 0x000fc8000f8e00ff */
[----:B------:R-:W-:-:S05]  /*1830*/  IMAD.U32 R3, RZ, RZ, UR7 ;  /* 0x00000007ff037e24 */ /* 0x000fca000f8e00ff */
[----:B------:R0:W-:Y:S02]  /*1840*/  STG.E.64 desc[UR22][R2.64+0x18], R6 ;  /* 0x0000180602007986 */ /* 0x0001e4000c101b16 */
.L_x_32:
[----:B------:R-:W-:-:S13]  /*1850*/  ISETP.NE.AND P0, PT, RZ, UR19, PT ;  /* 0x00000013ff007c0c */ /* 0x000fda000bf05270 */
[----:B------:R-:W-:Y:S05]  /*1860*/  @!P0 EXIT ;  /* 0x000000000000894d */ /* 0x000fea0003800000 */
[----:B------:R-:W-:-:S09]  /*1870*/  UISETP.NE.AND UP0, UPT, UR19, 0x1, UPT ;  /* 0x000000011300788c */ /* 0x000fd2000bf05270 */
[----:B------:R-:W-:Y:S05]  /*1880*/  BRA.U !UP0, `(.L_x_37) ;  /* 0x0000000108fc7547 */ /* 0x000fea000b800000 */
[----:B------:R-:W1:Y:S01]  /*1890*/  LDCU UR5, c[0x0][0x390] ;  /* 0x00007200ff0577ac */ /* 0x000e620008000800 */
[----:B------:R-:W2:Y:S01]  /*18a0*/  LDCU.64 UR6, c[0x0][0x388] ;  /* 0x00007100ff0677ac */ /* 0x000ea20008000a00 */
[----:B-1----:R-:W-:-:S04]  /*18b0*/  UIMAD UR11, UR4, UR5, UR4 ;  /* 0x00000005040b72a4 */ /* 0x002fc8000f8e0204 */
[----:B--2---:R-:W-:-:S06]  /*18c0*/  UIMAD.WIDE.U32 UR6, UR11, 0x8, UR6 ;  /* 0x000000080b0678a5 */ /* 0x004fcc000f8e0006 */
[----:B------:R-:W-:Y:S01]  /*18d0*/  MOV R8, UR6 ;  /* 0x0000000600087c02 */ /* 0x000fe20008000f00 */
[----:B------:R-:W-:-:S06]  /*18e0*/  IMAD.U32 R9, RZ, RZ, UR7 ;  /* 0x00000007ff097e24 */ /* 0x000fcc000f8e00ff */
[----:B------:R-:W0:Y:S02]  /*18f0*/  LDG.E.64 R8, desc[UR22][R8.64] ;  /* 0x0000001608087981 */ /* 0x000e24000c1e1b00 */
[----:B0-----:R-:W0:Y:S01]  /*1900*/  MUFU.RCP64H R3, R9 ;  /* 0x0000000900037308 */ /* 0x001e220000001800 */
        /* <DEDUP_REMOVED lines=14> */
.L_x_38:
        /* <DEDUP_REMOVED lines=12> */
[----:B------:R-:W-:Y:S01]  /*1ab0*/  MOV R12, UR6 ;  /* 0x00000006000c7c02 */ /* 0x000fe20008000f00 */
[----:B------:R-:W-:Y:S01]  /*1ac0*/  IMAD.U32 R13, RZ, RZ, UR7 ;  /* 0x00000007ff0d7e24 */ /* 0x000fe2000f8e00ff */
[----:B------:R-:W-:-:S04]  /*1ad0*/  MOV R11, UR8 ;  /* 0x00000008000b7c02 */ /* 0x000fc80008000f00 */
        /* <DEDUP_REMOVED lines=19> */
.L_x_39:
[----:B------:R-:W0:Y:S01]  /*1c10*/  LDCU.64 UR6, c[0x0][0x380] ;  /* 0x00007000ff0677ac */ /* 0x000e220008000a00 */
[----:B------:R-:W-:Y:S02]  /*1c20*/  UIADD3 UR4, UPT, UPT, UR4, 0x2, URZ ;  /* 0x0000000204047890 */ /* 0x000fe4000fffe0ff */
[----:B0-----:R-:W-:-:S04]  /*1c30*/  UIADD3 UR5, UP0, UPT, UR10, UR6, URZ ;  /* 0x000000060a057290 */ /* 0x001fc8000ff1e0ff */
[----:B------:R-:W-:Y:S02]  /*1c40*/  UIADD3.X UR6, UPT, UPT, UR9, UR7, URZ, UP0, !UPT ;  /* 0x0000000709067290 */ /* 0x000fe400087fe4ff */
[----:B------:R-:W-:-:S04]  /*1c50*/  IMAD.U32 R2, RZ, RZ, UR5 ;  /* 0x00000005ff027e24 */ /* 0x000fc8000f8e00ff */
[----:B------:R-:W-:-:S05]  /*1c60*/  IMAD.U32 R3, RZ, RZ, UR6 ;  /* 0x00000006ff037e24 */ /* 0x000fca000f8e00ff */
[----:B------:R1:W-:Y:S02]  /*1c70*/  STG.E.64 desc[UR22][R2.64+0x8], R6 ;  /* 0x0000080602007986 */ /* 0x0003e4000c101b16 */
.L_x_37:
[----:B------:R-:W2:Y:S02]  /*1c80*/  LDCU UR8, c[0x0][0x390] ;  /* 0x00007200ff0877ac */ /* 0x000ea40008000800 */
[----:B--2---:R-:W-:-:S04]  /*1c90*/  ULOP3.LUT UR5, UR8, 0x1, URZ, 0xc0, !UPT ;  /* 0x0000000108057892 */ /* 0x004fc8000f8ec0ff */
[----:B------:R-:W-:-:S06]  /*1ca0*/  UISETP.NE.U32.AND UP0, UPT, UR5, 0x1, UPT ;  /* 0x000000010500788c */ /* 0x000fcc000bf05070 */
[----:B------:R-:W-:-:S13]  /*1cb0*/  PLOP3.LUT P0, PT, PT, PT, UP0, 0x80, 0x8 ;  /* 0x000000000008781c */ /* 0x000fda0003f0f008 */
[----:B------:R-:W-:Y:S05]  /*1cc0*/  @P0 EXIT ;  /* 0x000000000000094d */ /* 0x000fea0003800000 */
[----:B------:R-:W2:Y:S01]  /*1cd0*/  LDCU.64 UR6, c[0x0][0x388] ;  /* 0x00007100ff0677ac */ /* 0x000ea20008000a00 */
[----:B------:R-:W-:-:S04]  /*1ce0*/  UIMAD UR8, UR4, UR8, UR4 ;  /* 0x00000008040872a4 */ /* 0x000fc8000f8e0204 */
[----:B--2---:R-:W-:-:S06]  /*1cf0*/  UIMAD.WIDE.U32 UR6, UR8, 0x8, UR6 ;  /* 0x00000008080678a5 */ /* 0x004fcc000f8e0006 */
[----:B------:R-:W-:Y:S01]  /*1d00*/  MOV R8, UR6 ;  /* 0x0000000600087c02 */ /* 0x000fe20008000f00 */
[----:B------:R-:W-:-:S06]  /*1d10*/  IMAD.U32 R9, RZ, RZ, UR7 ;  /* 0x00000007ff097e24 */ /* 0x000fcc000f8e00ff */
[----:B------:R-:W0:Y:S02]  /*1d20*/  LDG.E.64 R8, desc[UR22][R8.64] ;  /* 0x0000001608087981 */ /* 0x000e24000c1e1b00 */
[----:B01----:R-:W0:Y:S01]  /*1d30*/  MUFU.RCP64H R3, R9 ;  /* 0x0000000900037308 */ /* 0x003e220000001800 */
        /* <DEDUP_REMOVED lines=14> */
.L_x_40:
[----:B------:R-:W0:Y:S02]  /*1e20*/  LDCU.64 UR4, c[0x0][0x380] ;  /* 0x00007000ff0477ac */ /* 0x000e240008000a00 */
[----:B0-----:R-:W-:-:S06]  /*1e30*/  UIMAD.WIDE.U32 UR4, UR8, 0x8, UR4 ;  /* 0x00000008080478a5 */ /* 0x001fcc000f8e0004 */
[----:B------:R-:W-:Y:S01]  /*1e40*/  MOV R2, UR4 ;  /* 0x0000000400027c02 */ /* 0x000fe20008000f00 */
[----:B------:R-:W-:-:S05]  /*1e50*/  IMAD.U32 R3, RZ, RZ, UR5 ;  /* 0x00000005ff037e24 */ /* 0x000fca000f8e00ff */
[----:B------:R-:W-:Y:S01]  /*1e60*/  STG.E.64 desc[UR22][R2.64], R4 ;  /* 0x0000000402007986 */ /* 0x000fe2000c101b16 */
[----:B------:R-:W-:Y:S05]  /*1e70*/  EXIT ;  /* 0x000000000000794d */ /* 0x000fea0003800000 */
        .weak           $__internal_0_$__cuda_sm20_dblrcp_rn_slowpath_v3
        .type           $__internal_0_$__cuda_sm20_dblrcp_rn_slowpath_v3,@function
        .size           $__internal_0_$__cuda_sm20_dblrcp_rn_slowpath_v3,(.L_x_111 - $__internal_0_$__cuda_sm20_dblrcp_rn_slowpath_v3)
$__internal_0_$__cuda_sm20_dblrcp_rn_slowpath_v3:
[----:B------:R-:W-:-:S06]  /*1e80*/  IMAD.MOV.U32 R3, RZ, RZ, R13 ;  /* 0x000000ffff037224 */ /* 0x000fcc00078e000d */
[----:B------:R-:W-:-:S14]  /*1e90*/  DSETP.GTU.AND P0, PT, |R2|, +INF , PT ;  /* 0x7ff000000200742a */ /* 0x000fdc0003f0c200 */
[----:B------:R-:W-:Y:S05]  /*1ea0*/  @P0 BRA `(.L_x_41) ;  /* 0x00000000007c0947 */ /* 0x000fea0003800000 */
[----:B------:R-:W-:-:S04]  /*1eb0*/  LOP3.LUT R7, R13, 0x7fffffff, RZ, 0xc0, !PT ;  /* 0x7fffffff0d077812 */ /* 0x000fc800078ec0ff */
[----:B------:R-:W-:-:S04]  /*1ec0*/  IADD3 R4, PT, PT, R7, -0x1, RZ ;  /* 0xffffffff07047810 */ /* 0x000fc80007ffe0ff */
[----:B------:R-:W-:-:S13]  /*1ed0*/  ISETP.GE.U32.AND P0, PT, R4, 0x7fefffff, PT ;  /* 0x7fefffff0400780c */ /* 0x000fda0003f06070 */
[----:B------:R-:W-:Y:S01]  /*1ee0*/  @P0 LOP3.LUT R5, R3, 0x7ff00000, RZ, 0x3c, !PT ;  /* 0x7ff0000003050812 */ /* 0x000fe200078e3cff */
[----:B------:R-:W-:Y:S01]  /*1ef0*/  @P0 IMAD.MOV.U32 R4, RZ, RZ, RZ ;  /* 0x000000ffff040224 */ /* 0x000fe200078e00ff */
[----:B------:R-:W-:Y:S06]  /*1f00*/  @P0 BRA `(.L_x_42) ;  /* 0x00000000006c0947 */ /* 0x000fec0003800000 */
[----:B------:R-:W-:-:S13]  /*1f10*/  ISETP.GE.U32.AND P0, PT, R7, 0x1000001, PT ;  /* 0x010000010700780c */ /* 0x000fda0003f06070 */
[----:B------:R-:W-:Y:S05]  /*1f20*/  @!P0 BRA `(.L_x_43) ;  /* 0x0000000000348947 */ /* 0x000fea0003800000 */
[----:B------:R-:W-:Y:S01]  /*1f30*/  VIADD R5, R3, 0xc0200000 ;  /* 0xc020000003057836 */ /* 0x000fe20000000000 */
[----:B------:R-:W-:-:S03]  /*1f40*/  MOV R4, R2 ;  /* 0x0000000200047202 */ /* 0x000fc60000000f00 */
[----:B------:R-:W0:Y:S03]  /*1f50*/  MUFU.RCP64H R7, R5 ;  /* 0x0000000500077308 */ /* 0x000e260000001800 */
[----:B0-----:R-:W-:-:S08]  /*1f60*/  DFMA R8, -R4, R6, 1 ;  /* 0x3ff000000408742b */ /* 0x001fd00000000106 */
[----:B------:R-:W-:-:S08]  /*1f70*/  DFMA R8, R8, R8, R8 ;  /* 0x000000080808722b */ /* 0x000fd00000000008 */
[----:B------:R-:W-:-:S08]  /*1f80*/  DFMA R8, R6, R8, R6 ;  /* 0x000000080608722b */ /* 0x000fd00000000006 */
[----:B------:R-:W-:-:S08]  /*1f90*/  DFMA R6, -R4, R8, 1 ;  /* 0x3ff000000406742b */ /* 0x000fd00000000108 */
[----:B------:R-:W-:-:S08]  /*1fa0*/  DFMA R6, R8, R6, R8 ;  /* 0x000000060806722b */ /* 0x000fd00000000008 */
[----:B------:R-:W-:-:S08]  /*1fb0*/  DMUL R6, R6, 2.2250738585072013831e-308 ;  /* 0x0010000006067828 */ /* 0x000fd00000000000 */
[----:B------:R-:W-:-:S08]  /*1fc0*/  DFMA R2, -R2, R6, 1 ;  /* 0x3ff000000202742b */ /* 0x000fd00000000106 */
[----:B------:R-:W-:-:S08]  /*1fd0*/  DFMA R2, R2, R2, R2 ;  /* 0x000000020202722b */ /* 0x000fd00000000002 */
[----:B------:R-:W-:Y:S01]  /*1fe0*/  DFMA R4, R6, R2, R6 ;  /* 0x000000020604722b */ /* 0x000fe20000000006 */
[----:B------:R-:W-:Y:S10]  /*1ff0*/  BRA `(.L_x_42) ;  /* 0x0000000000307947 */ /* 0x000ff40003800000 */
.L_x_43:
[----:B------:R-:W-:Y:S01]  /*2000*/  DMUL R2, R2, 8.11296384146066816958e+31 ;  /* 0x4690000002027828 */ /* 0x000fe20000000000 */
[----:B------:R-:W-:-:S05]  /*2010*/  IMAD.MOV.U32 R4, RZ, RZ, R6 ;  /* 0x000000ffff047224 */ /* 0x000fca00078e0006 */
[----:B------:R-:W0:Y:S02]  /*2020*/  MUFU.RCP64H R5, R3 ;  /* 0x0000000300057308 */ /* 0x000e240000001800 */
[----:B0-----:R-:W-:-:S08]  /*2030*/  DFMA R6, -R2, R4, 1 ;  /* 0x3ff000000206742b */ /* 0x001fd00000000104 */
[----:B------:R-:W-:-:S08]  /*2040*/  DFMA R6, R6, R6, R6 ;  /* 0x000000060606722b */ /* 0x000fd00000000006 */
[----:B------:R-:W-:-:S08]  /*2050*/  DFMA R6, R4, R6, R4 ;  /* 0x000000060406722b */ /* 0x000fd00000000004 */
[----:B------:R-:W-:-:S08]  /*2060*/  DFMA R4, -R2, R6, 1 ;  /* 0x3ff000000204742b */ /* 0x000fd00000000106 */
[----:B------:R-:W-:-:S08]  /*2070*/  DFMA R4, R6, R4, R6 ;  /* 0x000000040604722b */ /* 0x000fd00000000006 */
[----:B------:R-:W-:Y:S01]  /*2080*/  DMUL R4, R4, 8.11296384146066816958e+31 ;  /* 0x4690000004047828 */ /* 0x000fe20000000000 */
[----:B------:R-:W-:Y:S10]  /*2090*/  BRA `(.L_x_42) ;  /* 0x0000000000087947 */ /* 0x000ff40003800000 */
.L_x_41:
[----:B------:R-:W-:Y:S01]  /*20a0*/  LOP3.LUT R5, R3, 0x80000, RZ, 0xfc, !PT ;  /* 0x0008000003057812 */ /* 0x000fe200078efcff */
[----:B------:R-:W-:-:S07]  /*20b0*/  IMAD.MOV.U32 R4, RZ, RZ, R2 ;  /* 0x000000ffff047224 */ /* 0x000fce00078e0002 */
.L_x_42:
[----:B------:R-:W-:Y:S01]  /*20c0*/  MOV R2, R0 ;  /* 0x0000000000027202 */ /* 0x000fe20000000f00 */
[----:B------:R-:W-:-:S04]  /*20d0*/  IMAD.MOV.U32 R3, RZ, RZ, 0x0 ;  /* 0x00000000ff037424 */ /* 0x000fc800078e00ff */
[----:B------:R-:W-:Y:S05]  /*20e0*/  RET.REL.NODEC R2 `(_ZN12Matrix2d_gpu18inverse_dag_kernelIdEEvPT_S2_i) ;  /* 0xffffffdc02c47950 */ /* 0x000fea0003c3ffff */
.L_x_44:
        /* <DEDUP_REMOVED lines=9> */
.L_x_111:


//--------------------- .text._ZN12Matrix2d_gpu10det_kernelIdEEvPT_S2_i --------------------------
	.section	.text._ZN12Matrix2d_gpu10det_kernelIdEEvPT_S2_i,"ax",@progbits
	.align	128
        .global         _ZN12Matrix2d_gpu10det_kernelIdEEvPT_S2_i
        .type           _ZN12Matrix2d_gpu10det_kernelIdEEvPT_S2_i,@function
        .size           _ZN12Matrix2d_gpu10det_kernelIdEEvPT_S2_i,(.L_x_116 - _ZN12Matrix2d_gpu10det_kernelIdEEvPT_S2_i)
        .other          _ZN12Matrix2d_gpu10det_kernelIdEEvPT_S2_i,@"STO_CUDA_ENTRY STV_DEFAULT"
_ZN12Matrix2d_gpu10det_kernelIdEEvPT_S2_i:
.text._ZN12Matrix2d_gpu10det_kernelIdEEvPT_S2_i:
[----:B------:R-:W-:Y:S08]  /*0000*/  LDC R1, c[0x0][0x37c] ;  /* 0x0000df00ff017b82 */ /* 0x000ff00000000800 */
[----:B------:R-:W0:Y:S01]  /*0010*/  LDC R0, c[0x0][0x390] ;  /* 0x0000e400ff007b82 */ /* 0x000e220000000800 */
[----:B------:R-:W1:Y:S01]  /*0020*/  LDCU.64 UR4, c[0x0][0x358] ;  /* 0x00006b00ff0477ac */ /* 0x000e620008000a00 */
[----:B------:R-:W-:-:S02]  /*0030*/  IMAD.MOV.U32 R2, RZ, RZ, 0x0 ;  /* 0x00000000ff027424 */ /* 0x000fc400078e00ff */
[----:B------:R-:W-:-:S04]  /*0040*/  IMAD.MOV.U32 R3, RZ, RZ, 0x3ff00000 ;  /* 0x3ff00000ff037424 */ /* 0x000fc800078e00ff */
[----:B------:R-:W1:Y:S01]  /*0050*/  LDC.64 R14, c[0x0][0x380] ;  /* 0x0000e000ff0e7b82 */ /* 0x000e620000000a00 */
[----:B0-----:R-:W-:Y:S01]  /*0060*/  ISETP.GE.AND P0, PT, R0, 0x1, PT ;  /* 0x000000010000780c */ /* 0x001fe20003f06270 */
[----:B-1----:R0:W-:-:S12]  /*0070*/  STG.E.64 desc[UR4][R14.64], R2 ;  /* 0x000000020e007986 */ /* 0x0021d8000c101b04 */
[----:B------:R-:W-:Y:S05]  /*0080*/  @!P0 EXIT ;  /* 0x000000000000894d */ /* 0x000fea0003800000 */
[----:B0-----:R-:W-:Y:S01]  /*0090*/  IADD3 R2, PT, PT, R0, -0x1, RZ ;  /* 0xffffffff00027810 */ /* 0x001fe20007ffe0ff */
[----:B------:R-:W-:Y:S02]  /*00a0*/  HFMA2 R13, -RZ, RZ, 1.984375, 0 ;  /* 0x3ff00000ff0d7431 */ /* 0x000fe400000001ff */
[----:B------:R-:W-:Y:S01]  /*00b0*/  IMAD.MOV.U32 R3, RZ, RZ, RZ ;  /* 0x000000ffff037224 */ /* 0x000fe200078e00ff */
[----:B------:R-:W-:Y:S01]  /*00c0*/  ISETP.GE.U32.AND P0, PT, R2, 0xf, PT ;  /* 0x0000000f0200780c */ /* 0x000fe20003f06070 */
[----:B------:R-:W-:-:S12]  /*00d0*/  IMAD.MOV.U32 R12, RZ, RZ, 0x0 ;  /* 0x00000000ff0c7424 */ /* 0x000fd800078e00ff */
[----:B------:R-:W-:Y:S05]  /*00e0*/  @!P0 BRA `(.L_x_45) ;  /* 0x0000000400c08947 */ /* 0x000fea0003800000 */
[----:B------:R-:W0:Y:S01]  /*00f0*/  LDC.64 R26, c[0x0][0x388] ;  /* 0x0000e200ff1a7b82 */ /* 0x000e220000000a00 */
[C---:B------:R-:W-:Y:S01]  /*0100*/  LOP3.LUT R3, R0.reuse, 0x7ffffff0, RZ, 0xc0, !PT ;  /* 0x7ffffff000037812 */ /* 0x040fe200078ec0ff */
[C---:B------:R-:W-:Y:S01]  /*0110*/  IMAD R7, R0.reuse, 0xf, RZ ;  /* 0x0000000f00077824 */ /* 0x040fe200078e02ff */
[C---:B------:R-:W-:Y:S01]  /*0120*/  SHF.L.U32 R24, R0.reuse, 0x2, RZ ;  /* 0x0000000200187819 */ /* 0x040fe200000006ff */
[C---:B------:R-:W-:Y:S01]  /*0130*/  IMAD R8, R0.reuse, 0xe, RZ ;  /* 0x0000000e00087824 */ /* 0x040fe200078e02ff */
[----:B------:R-:W-:Y:S01]  /*0140*/  MOV R12, 0x0 ;  /* 0x00000000000c7802 */ /* 0x000fe20000000f00 */
[C---:B------:R-:W-:Y:S02]  /*0150*/  IMAD R9, R0.reuse, 0xd, RZ ;  /* 0x0000000d00097824 */ /* 0x040fe400078e02ff */
[----:B------:R-:W1:Y:S01]  /*0160*/  LDC R6, c[0x0][0x390] ;  /* 0x0000e400ff067b82 */ /* 0x000e620000000800 */
[C---:B------:R-:W-:Y:S02]  /*0170*/  IMAD R10, R0.reuse, 0xc, RZ ;  /* 0x0000000c000a7824 */ /* 0x040fe400078e02ff */
[----:B------:R-:W-:-:S02]  /*0180*/  IMAD R11, R0, 0xb, RZ ;  /* 0x0000000b000b7824 */ /* 0x000fc400078e02ff */
[C---:B------:R-:W-:Y:S02]  /*0190*/  IMAD R18, R0.reuse, 0xa, RZ ;  /* 0x0000000a00127824 */ /* 0x040fe400078e02ff */
[C---:B------:R-:W-:Y:S02]  /*01a0*/  IMAD R19, R0.reuse, 0x9, RZ ;  /* 0x0000000900137824 */ /* 0x040fe400078e02ff */
[C---:B------:R-:W-:Y:S02]  /*01b0*/  IMAD.SHL.U32 R20, R0.reuse, 0x8, RZ ;  /* 0x0000000800147824 */ /* 0x040fe400078e00ff */
[C---:B------:R-:W-:Y:S02]  /*01c0*/  IMAD R21, R0.reuse, 0x7, RZ ;  /* 0x0000000700157824 */ /* 0x040fe400078e02ff */
[C---:B------:R-:W-:Y:S02]  /*01d0*/  IMAD R22, R0.reuse, 0x6, RZ ;  /* 0x0000000600167824 */ /* 0x040fe400078e02ff */
[----:B------:R-:W-:Y:S01]  /*01e0*/  IMAD R23, R0, 0x5, RZ ;  /* 0x0000000500177824 */ /* 0x000fe200078e02ff */
[----:B0-----:R-:W-:Y:S01]  /*01f0*/  IADD3 R26, P0, PT, R26, 0x78, RZ ;  /* 0x000000781a1a7810 */ /* 0x001fe20007f1e0ff */
[----:B------:R-:W-:-:S02]  /*0200*/  IMAD R25, R0, 0x3, RZ ;  /* 0x0000000300197824 */ /* 0x000fc400078e02ff */
[----:B------:R-:W-:Y:S02]  /*0210*/  IMAD.SHL.U32 R4, R0, 0x2, RZ ;  /* 0x0000000200047824 */ /* 0x000fe400078e00ff */
[----:B------:R-:W-:Y:S02]  /*0220*/  IMAD.X R27, RZ, RZ, R27, P0 ;  /* 0x000000ffff1b7224 */ /* 0x000fe400000e061b */
[----:B------:R-:W-:Y:S02]  /*0230*/  IMAD.MOV.U32 R2, RZ, RZ, RZ ;  /* 0x000000ffff027224 */ /* 0x000fe400078e00ff */
[----:B------:R-:W-:Y:S02]  /*0240*/  IMAD.MOV.U32 R13, RZ, RZ, 0x3ff00000 ;  /* 0x3ff00000ff0d7424 */ /* 0x000fe400078e00ff */
[----:B-1----:R-:W-:-:S07]  /*0250*/  IMAD.MOV R5, RZ, RZ, -R3 ;  /* 0x000000ffff057224 */ /* 0x002fce00078e0a03 */
.L_x_46:
[----:B0-----:R-:W0:Y:S02]  /*0260*/  LDC.64 R16, c[0x0][0x388] ;  /* 0x0000e200ff107b82 */ /* 0x001e240000000a00 */
[----:B0-----:R-:W-:-:S06]  /*0270*/  IMAD.WIDE.U32 R16, R2, 0x8, R16 ;  /* 0x0000000802107825 */ /* 0x001fcc00078e0010 */
[----:B------:R-:W2:Y:S02]  /*0280*/  LDG.E.64 R16, desc[UR4][R16.64] ;  /* 0x0000000410107981 */ /* 0x000ea4000c1e1b00 */
[----:B--2---:R-:W-:Y:S01]  /*0290*/  DMUL R12, R16, R12 ;  /* 0x0000000c100c7228 */ /* 0x004fe20000000000 */
[----:B------:R-:W-:Y:S01]  /*02a0*/  MOV R16, R26 ;  /* 0x0000001a00107202 */ /* 0x000fe20000000f00 */
[----:B------:R-:W-:-:S04]  /*02b0*/  IMAD.MOV.U32 R17, RZ, RZ, R27 ;  /* 0x000000ffff117224 */ /* 0x000fc800078e001b */
[--C-:B------:R-:W-:Y:S01]  /*02c0*/  IMAD.WIDE.U32 R28, R6, 0x8, R16.reuse ;  /* 0x00000008061c7825 */ /* 0x100fe200078e0010 */
[----:B------:R0:W-:Y:S04]  /*02d0*/  STG.E.64 desc[UR4][R14.64], R12 ;  /* 0x0000000c0e007986 */ /* 0x0001e8000c101b04 */
[----:B------:R-:W0:Y:S02]  /*02e0*/  LDG.E.64 R26, desc[UR4][R28.64+-0x70] ;  /* 0xffff90041c1a7981 */ /* 0x000e24000c1e1b00 */
[----:B0-----:R-:W-:Y:S01]  /*02f0*/  DMUL R12, R12, R26 ;  /* 0x0000001a0c0c7228 */ /* 0x001fe20000000000 */
[----:B------:R-:W-:-:S06]  /*0300*/  IMAD.WIDE.U32 R26, R4, 0x8, R16 ;  /* 0x00000008041a7825 */ /* 0x000fcc00078e0010 */
[----:B------:R0:W-:Y:S04]  /*0310*/  STG.E.64 desc[UR4][R14.64], R12 ;  /* 0x0000000c0e007986 */ /* 0x0001e8000c101b04 */
[----:B------:R-:W2:Y:S02]  /*0320*/  LDG.E.64 R26, desc[UR4][R26.64+-0x68] ;  /* 0xffff98041a1a7981 */ /* 0x000ea4000c1e1b00 */
[----:B--2---:R-:W-:Y:S01]  /*0330*/  DMUL R26, R12, R26 ;  /* 0x0000001a0c1a7228 */ /* 0x004fe20000000000 */
[----:B0-----:R-:W-:-:S06]  /*0340*/  IMAD.WIDE.U32 R12, R25, 0x8, R16 ;  /* 0x00000008190c7825 */ /* 0x001fcc00078e0010 */
        /* <DEDUP_REMOVED lines=49> */
[----:B------:R-:W2:Y:S01]  /*0660*/  LDG.E.64 R12, desc[UR4][R12.64] ;  /* 0x000000040c0c7981 */ /* 0x000ea2000c1e1b00 */
[----:B------:R-:W-:Y:S01]  /*0670*/  IADD3 R5, PT, PT, R5, 0x10, RZ ;  /* 0x0000001005057810 */ /* 0x000fe20007ffe0ff */
[C---:B------:R-:W-:Y:S01]  /*0680*/  IMAD R2, R0.reuse, 0x10, R2 ;  /* 0x0000001000027824 */ /* 0x040fe200078e0202 */
[C---:B------:R-:W-:Y:S01]  /*0690*/  LEA R6, R0.reuse, R6, 0x4 ;  /* 0x0000000600067211 */ /* 0x040fe200078e20ff */
        /* <DEDUP_REMOVED lines=13> */
[----:B------:R-:W-:Y:S01]  /*0770*/  LEA R7, R0, R7, 0x4 ;  /* 0x0000000700077211 */ /* 0x000fe200078e20ff */
[----:B------:R-:W-:Y:S01]  /*0780*/  VIADD R2, R2, 0x10 ;  /* 0x0000001002027836 */ /* 0x000fe20000000000 */
[----:B--2---:R-:W-:Y:S01]  /*0790*/  DMUL R12, R26, R12 ;  /* 0x0000000c1a0c7228 */ /* 0x004fe20000000000 */
[----:B0-----:R-:W-:-:S05]  /*07a0*/  IADD3 R26, P0, PT, R16, 0x80, RZ ;  /* 0x00000080101a7810 */ /* 0x001fca0007f1e0ff */
[----:B------:R-:W-:Y:S01]  /*07b0*/  IMAD.X R27, RZ, RZ, R17, P0 ;  /* 0x000000ffff1b7224 */ /* 0x000fe200000e0611 */
[----:B------:R-:W-:Y:S01]  /*07c0*/  ISETP.NE.AND P0, PT, R5, RZ, PT ;  /* 0x000000ff0500720c */ /* 0x000fe20003f05270 */
[----:B------:R0:W-:-:S12]  /*07d0*/  STG.E.64 desc[UR4][R14.64], R12 ;  /* 0x0000000c0e007986 */ /* 0x0001d8000c101b04 */
[----:B------:R-:W-:Y:S05]  /*07e0*/  @P0 BRA `(.L_x_46) ;  /* 0xfffffff8009c0947 */ /* 0x000fea000383ffff */
.L_x_45:
[----:B------:R-:W-:-:S13]  /*07f0*/  LOP3.LUT P0, R2, R0, 0xf, RZ, 0xc0, !PT ;  /* 0x0000000f00027812 */ /* 0x000fda000780c0ff */
[----:B------:R-:W-:Y:S05]  /*0800*/  @!P0 EXIT ;  /* 0x000000000000894d */ /* 0x000fea0003800000 */
[----:B------:R-:W-:Y:S02]  /*0810*/  ISETP.GE.U32.AND P1, PT, R2, 0x8, PT ;  /* 0x000000080200780c */ /* 0x000fe40003f26070 */
[----:B------:R-:W-:-:S04]  /*0820*/  LOP3.LUT R10, R0, 0x7, RZ, 0xc0, !PT ;  /* 0x00000007000a7812 */ /* 0x000fc800078ec0ff */
[----:B------:R-:W-:-:S07]  /*0830*/  ISETP.NE.AND P0, PT, R10, RZ, PT ;  /* 0x000000ff0a00720c */ /* 0x000fce0003f05270 */
[----:B------:R-:W-:Y:S06]  /*0840*/  @!P1 BRA `(.L_x_47) ;  /* 0x0000000400009947 */ /* 0x000fec0003800000 */
[----:B------:R-:W1:Y:S01]  /*0850*/  LDC.64 R6, c[0x0][0x388] ;  /* 0x0000e200ff067b82 */ /* 0x000e620000000a00 */
[----:B------:R-:W-:-:S04]  /*0860*/  IMAD R5, R3, R0, R3 ;  /* 0x0000000003057224 */ /* 0x000fc800078e0203 */
[----:B-1----:R-:W-:-:S03]  /*0870*/  IMAD.WIDE.U32 R6, R5, 0x8, R6 ;  /* 0x0000000805067825 */ /* 0x002fc600078e0006 */
[----:B------:R-:W1:Y:S03]  /*0880*/  LDC.64 R4, c[0x0][0x388] ;  /* 0x0000e200ff047b82 */ /* 0x000e660000000a00 */
[----:B------:R-:W0:Y:S01]  /*0890*/  LDG.E.64 R6, desc[UR4][R6.64] ;  /* 0x0000000406067981 */ /* 0x000e22000c1e1b00 */
[----:B------:R-:W-:-:S05]  /*08a0*/  IMAD R2, R3, R0, R0 ;  /* 0x0000000003027224 */ /* 0x000fca00078e0200 */
[----:B------:R-:W-:-:S04]  /*08b0*/  IADD3 R8, P1, PT, R3, R2, RZ ;  /* 0x0000000203087210 */ /* 0x000fc80007f3e0ff */
[----:B------:R-:W-:Y:S02]  /*08c0*/  IADD3.X R9, PT, PT, RZ, RZ, RZ, P1, !PT ;  /* 0x000000ffff097210 */ /* 0x000fe40000ffe4ff */
[----:B-1----:R-:W-:-:S04]  /*08d0*/  LEA R16, P1, R8, R4, 0x3 ;  /* 0x0000000408107211 */ /* 0x002fc800078218ff */
[----:B------:R-:W-:Y:S01]  /*08e0*/  LEA.HI.X R17, R8, R5, R9, 0x3, P1 ;  /* 0x0000000508117211 */ /* 0x000fe200008f1c09 */
[----:B0-----:R-:W-:-:S07]  /*08f0*/  DMUL R12, R12, R6 ;  /* 0x000000060c0c7228 */ /* 0x001fce0000000000 */
[----:B------:R0:W-:Y:S04]  /*0900*/  STG.E.64 desc[UR4][R14.64], R12 ;  /* 0x0000000c0e007986 */ /* 0x0001e8000c101b04 */
[----:B------:R-:W2:Y:S01]  /*0910*/  LDG.E.64 R8, desc[UR4][R16.64+0x8] ;  /* 0x0000080410087981 */ /* 0x000ea2000c1e1b00 */
[----:B------:R-:W-:-:S05]  /*0920*/  IMAD.IADD R2, R2, 0x1, R0 ;  /* 0x0000000102027824 */ /* 0x000fca00078e0200 */
[----:B------:R-:W-:-:S04]  /*0930*/  IADD3 R11, P1, PT, R3, R2, RZ ;  /* 0x00000002030b7210 */ /* 0x000fc80007f3e0ff */
[----:B------:R-:W-:Y:S02]  /*0940*/  IADD3.X R20, PT, PT, RZ, RZ, RZ, P1, !PT ;  /* 0x000000ffff147210 */ /* 0x000fe40000ffe4ff */
[----:B------:R-:W-:-:S04]  /*0950*/  LEA R18, P1, R11, R4, 0x3 ;  /* 0x000000040b127211 */ /* 0x000fc800078218ff */
[----:B------:R-:W-:Y:S01]  /*0960*/  LEA.HI.X R19, R11, R5, R20, 0x3, P1 ;  /* 0x000000050b137211 */ /* 0x000fe200008f1c14 */
[----:B--2---:R-:W-:-:S07]  /*0970*/  DMUL R6, R12, R8 ;  /* 0x000000080c067228 */ /* 0x004fce0000000000 */
[----:B------:R1:W-:Y:S04]  /*0980*/  STG.E.64 desc[UR4][R14.64], R6 ;  /* 0x000000060e007986 */ /* 0x0003e8000c101b04 */
[----:B------:R-:W2:Y:S01]  /*0990*/  LDG.E.64 R8, desc[UR4][R18.64+0x10] ;  /* 0x0000100412087981 */ /* 0x000ea2000c1e1b00 */
[----:B------:R-:W-:-:S05]  /*09a0*/  IMAD.IADD R2, R2, 0x1, R0 ;  /* 0x0000000102027824 */ /* 0x000fca00078e0200 */
[----:B------:R-:W-:-:S04]  /*09b0*/  IADD3 R11, P1, PT, R3, R2, RZ ;  /* 0x00000002030b7210 */ /* 0x000fc80007f3e0ff */
[----:B0-----:R-:W-:Y:S02]  /*09c0*/  IADD3.X R12, PT, PT, RZ, RZ, RZ, P1, !PT ;  /* 0x000000ffff0c7210 */ /* 0x001fe40000ffe4ff */
[----:B------:R-:W-:-:S04]  /*09d0*/  LEA R16, P1, R11, R4, 0x3 ;  /* 0x000000040b107211 */ /* 0x000fc800078218ff */
[----:B------:R-:W-:Y:S01]  /*09e0*/  LEA.HI.X R17, R11, R5, R12, 0x3, P1 ;  /* 0x000000050b117211 */ /* 0x000fe200008f1c0c */
[----:B--2---:R-:W-:-:S07]  /*09f0*/  DMUL R8, R6, R8 ;  /* 0x0000000806087228 */ /* 0x004fce0000000000 */
[----:B------:R0:W-:Y:S04]  /*0a00*/  STG.E.64 desc[UR4][R14.64], R8 ;  /* 0x000000080e007986 */ /* 0x0001e8000c101b04 */
[----:B------:R-:W1:Y:S01]  /*0a10*/  LDG.E.64 R12, desc[UR4][R16.64+0x18] ;  /* 0x00001804100c7981 */ /* 0x000e62000c1e1b00 */
[----:B------:R-:W-:-:S05]  /*0a20*/  IMAD.IADD R2, R2, 0x1, R0 ;  /* 0x0000000102027824 */ /* 0x000fca00078e0200 */
[----:B------:R-:W-:-:S04]  /*0a30*/  IADD3 R11, P1, PT, R3, R2, RZ ;  /* 0x00000002030b7210 */ /* 0x000fc80007f3e0ff */
[----:B------:R-:W-:Y:S02]  /*0a40*/  IADD3.X R20, PT, PT, RZ, RZ, RZ, P1, !PT ;  /* 0x000000ffff147210 */ /* 0x000fe40000ffe4ff */
[----:B------:R-:W-:-:S04]  /*0a50*/  LEA R18, P1, R11, R4, 0x3 ;  /* 0x000000040b127211 */ /* 0x000fc800078218ff */
[----:B------:R-:W-:Y:S01]  /*0a60*/  LEA.HI.X R19, R11, R5, R20, 0x3, P1 ;  /* 0x000000050b137211 */ /* 0x000fe200008f1c14 */
[----:B-1----:R-:W-:-:S07]  /*0a70*/  DMUL R6, R8, R12 ;  /* 0x0000000c08067228 */ /* 0x002fce0000000000 */
[----:B------:R1:W-:Y:S04]  /*0a80*/  STG.E.64 desc[UR4][R14.64], R6 ;  /* 0x000000060e007986 */ /* 0x0003e8000c101b04 */
[----:B------:R-:W0:Y:S01]  /*0a90*/  LDG.E.64 R12, desc[UR4][R18.64+0x20] ;  /* 0x00002004120c7981 */ /* 0x000e22000c1e1b00 */
[----:B------:R-:W-:-:S05]  /*0aa0*/  IMAD.IADD R2, R2, 0x1, R0 ;  /* 0x0000000102027824 */ /* 0x000fca00078e0200 */
[----:B------:R-:W-:-:S04]  /*0ab0*/  IADD3 R11, P1, PT, R3, R2, RZ ;  /* 0x00000002030b7210 */ /* 0x000fc80007f3e0ff */
[----:B------:R-:W-:Y:S02]  /*0ac0*/  IADD3.X R20, PT, PT, RZ, RZ, RZ, P1, !PT ;  /* 0x000000ffff147210 */ /* 0x000fe40000ffe4ff */
[----:B------:R-:W-:-:S04]  /*0ad0*/  LEA R16, P1, R11, R4, 0x3 ;  /* 0x000000040b107211 */ /* 0x000fc800078218ff */
[----:B------:R-:W-:Y:S01]  /*0ae0*/  LEA.HI.X R17, R11, R5, R20, 0x3, P1 ;  /* 0x000000050b117211 */ /* 0x000fe200008f1c14 */
[----:B0-----:R-:W-:-:S07]  /*0af0*/  DMUL R8, R6, R12 ;  /* 0x0000000c06087228 */ /* 0x001fce0000000000 */
        /* <DEDUP_REMOVED lines=17> */
[----:B------:R-:W2:Y:S01]  /*0c10*/  LDG.E.64 R12, desc[UR4][R4.64+0x38] ;  /* 0x00003804040c7981 */ /* 0x000ea2000c1e1b00 */
[----:B------:R-:W-:Y:S01]  /*0c20*/  VIADD R3, R3, 0x8 ;  /* 0x0000000803037836 */ /* 0x000fe20000000000 */
[----:B--2---:R-:W-:-:S07]  /*0c30*/  DMUL R12, R8, R12 ;  /* 0x0000000c080c7228 */ /* 0x004fce0000000000 */
[----:B------:R1:W-:Y:S04]  /*0c40*/  STG.E.64 desc[UR4][R14.64], R12 ;  /* 0x0000000c0e007986 */ /* 0x0003e8000c101b04 */
.L_x_47:
[----:B------:R-:W-:Y:S05]  /*0c50*/  @!P0 EXIT ;  /* 0x000000000000894d */ /* 0x000fea0003800000 */
[----:B------:R-:W-:Y:S02]  /*0c60*/  ISETP.GE.U32.AND P1, PT, R10, 0x4, PT ;  /* 0x000000040a00780c */ /* 0x000fe40003f26070 */
[----:B------:R-:W-:-:S04]  /*0c70*/  LOP3.LUT R2, R0, 0x3, RZ, 0xc0, !PT ;  /* 0x0000000300027812 */ /* 0x000fc800078ec0ff */
[----:B------:R-:W-:-:S07]  /*0c80*/  ISETP.NE.AND P0, PT, R2, RZ, PT ;  /* 0x000000ff0200720c */ /* 0x000fce0003f05270 */
[----:B------:R-:W-:Y:S06]  /*0c90*/  @!P1 BRA `(.L_x_48) ;  /* 0x0000000000809947 */ /* 0x000fec0003800000 */
[----:B------:R-:W2:Y:S01]  /*0ca0*/  LDC.64 R4, c[0x0][0x388] ;  /* 0x0000e200ff047b82 */ /* 0x000ea20000000a00 */
[----:B-1----:R-:W-:-:S04]  /*0cb0*/  IMAD R9, R3, R0, R3 ;  /* 0x0000000003097224 */ /* 0x002fc800078e0203 */
[----:B--2---:R-:W-:-:S03]  /*0cc0*/  IMAD.WIDE.U32 R8, R9, 0x8, R4 ;  /* 0x0000000809087825 */ /* 0x004fc600078e0004 */
[----:B------:R-:W1:Y:S02]  /*0cd0*/  LDC.64 R4, c[0x0][0x388] ;  /* 0x0000e200ff047b82 */ /* 0x000e640000000a00 */
        /* <DEDUP_REMOVED lines=16> */
[----:B------:R-:W3:Y:S01]  /*0de0*/  LDG.E.64 R8, desc[UR4][R16.64+0x10] ;  /* 0x0000100410087981 */ /* 0x000ee2000c1e1b00 */
[----:B------:R-:W-:-:S05]  /*0df0*/  IMAD.IADD R18, R18, 0x1, R0 ;  /* 0x0000000112127824 */ /* 0x000fca00078e0200 */
[----:B------:R-:W-:-:S04]  /*0e00*/  IADD3 R18, P1, PT, R3, R18, RZ ;  /* 0x0000001203127210 */ /* 0x000fc80007f3e0ff */
[----:B------:R-:W-:Y:S02]  /*0e10*/  IADD3.X R10, PT, PT, RZ, RZ, RZ, P1, !PT ;  /* 0x000000ffff0a7210 */ /* 0x000fe40000ffe4ff */
[----:B------:R-:W-:-:S04]  /*0e20*/  LEA R4, P1, R18, R4, 0x3 ;  /* 0x0000000412047211 */ /* 0x000fc800078218ff */
[----:B------:R-:W-:Y:S01]  /*0e30*/  LEA.HI.X R5, R18, R5, R10, 0x3, P1 ;  /* 0x0000000512057211 */ /* 0x000fe200008f1c0a */
[----:B---3--:R-:W-:-:S07]  /*0e40*/  DMUL R8, R6, R8 ;  /* 0x0000000806087228 */ /* 0x008fce0000000000 */
[----:B------:R2:W-:Y:S04]  /*0e50*/  STG.E.64 desc[UR4][R14.64], R8 ;  /* 0x000000080e007986 */ /* 0x0005e8000c101b04 */
[----:B0-----:R-:W3:Y:S01]  /*0e60*/  LDG.E.64 R12, desc[UR4][R4.64+0x18] ;  /* 0x00001804040c7981 */ /* 0x001ee2000c1e1b00 */
[----:B------:R-:W-:Y:S01]  /*0e70*/  VIADD R3, R3, 0x4 ;  /* 0x0000000403037836 */ /* 0x000fe20000000000 */
[----:B---3--:R-:W-:-:S07]  /*0e80*/  DMUL R12, R8, R12 ;  /* 0x0000000c080c7228 */ /* 0x008fce0000000000 */
[----:B------:R2:W-:Y:S04]  /*0e90*/  STG.E.64 desc[UR4][R14.64], R12 ;  /* 0x0000000c0e007986 */ /* 0x0005e8000c101b04 */
.L_x_48:
[----:B------:R-:W-:Y:S05]  /*0ea0*/  @!P0 EXIT ;  /* 0x000000000000894d */ /* 0x000fea0003800000 */
[----:B------:R-:W3:Y:S01]  /*0eb0*/  LDC.64 R4, c[0x0][0x388] ;  /* 0x0000e200ff047b82 */ /* 0x000ee20000000a00 */
[----:B-12---:R-:W-:Y:S01]  /*0ec0*/  IMAD R7, R3, R0, R3 ;  /* 0x0000000003077224 */ /* 0x006fe200078e0203 */
[----:B------:R-:W-:-:S07]  /*0ed0*/  IADD3 R6, PT, PT, -R2, RZ, RZ ;  /* 0x000000ff02067210 */ /* 0x000fce0007ffe1ff */
.L_x_49:
[----:B---3--:R-:W-:-:S06]  /*0ee0*/  IMAD.WIDE.U32 R2, R7, 0x8, R4 ;  /* 0x0000000807027825 */ /* 0x008fcc00078e0004 */
[----:B------:R-:W0:Y:S01]  /*0ef0*/  LDG.E.64 R2, desc[UR4][R2.64] ;  /* 0x0000000402027981 */ /* 0x000e22000c1e1b00 */
[----:B------:R-:W-:Y:S01]  /*0f00*/  VIADD R6, R6, 0x1 ;  /* 0x0000000106067836 */ /* 0x000fe20000000000 */
[----:B------:R-:W-:-:S04]  /*0f10*/  IADD3.X R7, PT, PT, R7, R0, RZ, PT, !PT ;  /* 0x0000000007077210 */ /* 0x000fc80003ffe4ff */
[----:B------:R-:W-:Y:S01]  /*0f20*/  ISETP.NE.AND P0, PT, R6, RZ, PT ;  /* 0x000000ff0600720c */ /* 0x000fe20003f05270 */
[----:B01----:R-:W-:-:S07]  /*0f30*/  DMUL R12, R2, R12 ;  /* 0x0000000c020c7228 */ /* 0x003fce0000000000 */
[----:B------:R1:W-:Y:S05]  /*0f40*/  STG.E.64 desc[UR4][R14.64], R12 ;  /* 0x0000000c0e007986 */ /* 0x0003ea000c101b04 */
[----:B------:R-:W-:Y:S05]  /*0f50*/  @P0 BRA `(.L_x_49) ;  /* 0xfffffffc00e00947 */ /* 0x000fea000383ffff */
[----:B------:R-:W-:Y:S05]  /*0f60*/  EXIT ;  /* 0x000000000000794d */ /* 0x000fea0003800000 */
.L_x_50:
        /* <DEDUP_REMOVED lines=9> */
.L_x_116:


//--------------------- .text._ZN12Matrix2d_gpu8U_kernelIdEEvPT_S2_i --------------------------
	.section	.text._ZN12Matrix2d_gpu8U_kernelIdEEvPT_S2_i,"ax",@progbits
	.align	128
        .global         _ZN12Matrix2d_gpu8U_kernelIdEEvPT_S2_i
        .type           _ZN12Matrix2d_gpu8U_kernelIdEEvPT_S2_i,@function
        .size           _ZN12Matrix2d_gpu8U_kernelIdEEvPT_S2_i,(.L_x_117 - _ZN12Matrix2d_gpu8U_kernelIdEEvPT_S2_i)
        .other          _ZN12Matrix2d_gpu8U_kernelIdEEvPT_S2_i,@"STO_CUDA_ENTRY STV_DEFAULT"
_ZN12Matrix2d_gpu8U_kernelIdEEvPT_S2_i:
.text._ZN12Matrix2d_gpu8U_kernelIdEEvPT_S2_i:
[----:B------:R-:W-:Y:S01]  /*0000*/  LDC R1, c[0x0][0x37c] ;  /* 0x0000df00ff017b82 */ /* 0x000fe20000000800 */
[----:B------:R-:W0:Y:S07]  /*0010*/  S2R R2, SR_TID.X ;  /* 0x0000000000027919 */ /* 0x000e2e0000002100 */
[----:B------:R-:W1:Y:S01]  /*0020*/  S2UR UR4, SR_CTAID.X ;  /* 0x00000000000479c3 */ /* 0x000e620000002500 */
[----:B------:R-:W1:Y:S01]  /*0030*/  LDCU UR5, c[0x0][0x360] ;  /* 0x00006c00ff0577ac */ /* 0x000e620008000800 */
[----:B------:R-:W2:Y:S01]  /*0040*/  LDCU UR6, c[0x0][0x390] ;  /* 0x00007200ff0677ac */ /* 0x000ea20008000800 */
[----:B-1----:R-:W-:-:S06]  /*0050*/  UIMAD UR4, UR4, UR5, URZ ;  /* 0x00000005040472a4 */ /* 0x002fcc000f8e02ff */
[----:B0-----:R-:W-:-:S05]  /*0060*/  VIADD R0, R2, UR4 ;  /* 0x0000000402007c36 */ /* 0x001fca0008000000 */
[----:B--2---:R-:W-:-:S13]  /*0070*/  ISETP.GE.AND P0, PT, R0, UR6, PT ;  /* 0x0000000600007c0c */ /* 0x004fda000bf06270 */
[----:B------:R-:W-:Y:S05]  /*0080*/  @P0 EXIT ;  /* 0x000000000000094d */ /* 0x000fea0003800000 */
[----:B------:R-:W-:Y:S01]  /*0090*/  ISETP.GE.AND P0, PT, R0, 0x1, PT ;  /* 0x000000010000780c */ /* 0x000fe20003f06270 */
[----:B------:R-:W0:Y:S01]  /*00a0*/  LDCU.64 UR8, c[0x0][0x358] ;  /* 0x00006b00ff0877ac */ /* 0x000e220008000a00 */
[----:B------:R-:W-:Y:S11]  /*00b0*/  BSSY.RECONVERGENT B0, `(.L_x_51) ;  /* 0x0000037000007945 */ /* 0x000ff60003800200 */
[----:B------:R-:W-:Y:S05]  /*00c0*/  @!P0 BRA `(.L_x_52) ;  /* 0x0000000000d48947 */ /* 0x000fea0003800000 */
[C---:B------:R-:W-:Y:S01]  /*00d0*/  ISETP.GE.U32.AND P1, PT, R0.reuse, 0x8, PT ;  /* 0x000000080000780c */ /* 0x040fe20003f26070 */
[----:B------:R-:W-:Y:S01]  /*00e0*/  BSSY.RECONVERGENT B1, `(.L_x_53) ;  /* 0x0000019000017945 */ /* 0x000fe20003800200 */
[C---:B------:R-:W-:Y:S01]  /*00f0*/  LOP3.LUT R11, R0.reuse, 0x7, RZ, 0xc0, !PT ;  /* 0x00000007000b7812 */ /* 0x040fe200078ec0ff */
[----:B------:R-:W-:Y:S02]  /*0100*/  IMAD R10, R0, UR6, RZ ;  /* 0x00000006000a7c24 */ /* 0x000fe4000f8e02ff */
[----:B------:R-:W-:Y:S01]  /*0110*/  IMAD.MOV.U32 R3, RZ, RZ, RZ ;  /* 0x000000ffff037224 */ /* 0x000fe200078e00ff */
[----:B------:R-:W-:-:S07]  /*0120*/  ISETP.NE.AND P0, PT, R11, RZ, PT ;  /* 0x000000ff0b00720c */ /* 0x000fce0003f05270 */
[----:B------:R-:W-:Y:S06]  /*0130*/  @!P1 BRA `(.L_x_54) ;  /* 0x00000000004c9947 */ /* 0x000fec0003800000 */
[----:B------:R-:W1:Y:S01]  /*0140*/  LDC.64 R6, c[0x0][0x380] ;  /* 0x0000e000ff067b82 */ /* 0x000e620000000a00 */
[----:B------:R-:W-:Y:S02]  /*0150*/  LOP3.LUT R3, R0, 0x7ffffff8, RZ, 0xc0, !PT ;  /* 0x7ffffff800037812 */ /* 0x000fe400078ec0ff */
[----:B------:R-:W-:-:S03]  /*0160*/  MOV R9, R10 ;  /* 0x0000000a00097202 */ /* 0x000fc60000000f00 */
[----:B------:R-:W-:Y:S01]  /*0170*/  IMAD.MOV R8, RZ, RZ, -R3 ;  /* 0x000000ffff087224 */ /* 0x000fe200078e0a03 */
[----:B-1----:R-:W-:-:S05]  /*0180*/  IADD3 R6, P1, PT, R6, 0x20, RZ ;  /* 0x0000002006067810 */ /* 0x002fca0007f3e0ff */
[----:B------:R-:W-:-:S08]  /*0190*/  IMAD.X R7, RZ, RZ, R7, P1 ;  /* 0x000000ffff077224 */ /* 0x000fd000008e0607 */
.L_x_55:
[----:B-1----:R-:W-:Y:S01]  /*01a0*/  IMAD.WIDE R4, R9, 0x8, R6 ;  /* 0x0000000809047825 */ /* 0x002fe200078e0206 */
[----:B------:R-:W-:-:S03]  /*01b0*/  IADD3 R8, PT, PT, R8, 0x8, RZ ;  /* 0x0000000808087810 */ /* 0x000fc60007ffe0ff */
[----:B------:R-:W-:Y:S01]  /*01c0*/  VIADD R9, R9, 0x8 ;  /* 0x0000000809097836 */ /* 0x000fe20000000000 */
[----:B0-----:R1:W-:Y:S01]  /*01d0*/  STG.E.64 desc[UR8][R4.64+-0x20], RZ ;  /* 0xffffe0ff04007986 */ /* 0x0013e2000c101b08 */
[----:B------:R-:W-:-:S03]  /*01e0*/  ISETP.NE.AND P1, PT, R8, RZ, PT ;  /* 0x000000ff0800720c */ /* 0x000fc60003f25270 */
[----:B------:R1:W-:Y:S04]  /*01f0*/  STG.E.64 desc[UR8][R4.64+-0x18], RZ ;  /* 0xffffe8ff04007986 */ /* 0x0003e8000c101b08 */
[----:B------:R1:W-:Y:S04]  /*0200*/  STG.E.64 desc[UR8][R4.64+-0x10], RZ ;  /* 0xfffff0ff04007986 */ /* 0x0003e8000c101b08 */
[----:B------:R1:W-:Y:S04]  /*0210*/  STG.E.64 desc[UR8][R4.64+-0x8], RZ ;  /* 0xfffff8ff04007986 */ /* 0x0003e8000c101b08 */
[----:B------:R1:W-:Y:S04]  /*0220*/  STG.E.64 desc[UR8][R4.64], RZ ;  /* 0x000000ff04007986 */ /* 0x0003e8000c101b08 */
[----:B------:R1:W-:Y:S04]  /*0230*/  STG.E.64 desc[UR8][R4.64+0x8], RZ ;  /* 0x000008ff04007986 */ /* 0x0003e8000c101b08 */
[----:B------:R1:W-:Y:S04]  /*0240*/  STG.E.64 desc[UR8][R4.64+0x10], RZ ;  /* 0x000010ff04007986 */ /* 0x0003e8000c101b08 */
[----:B------:R1:W-:Y:S01]  /*0250*/  STG.E.64 desc[UR8][R4.64+0x18], RZ ;  /* 0x000018ff04007986 */ /* 0x0003e2000c101b08 */
[----:B------:R-:W-:Y:S05]  /*0260*/  @P1 BRA `(.L_x_55) ;  /* 0xfffffffc00cc1947 */ /* 0x000fea000383ffff */
.L_x_54:
[----:B0-----:R-:W-:Y:S05]  /*0270*/  BSYNC.RECONVERGENT B1 ;  /* 0x0000000000017941 */ /* 0x001fea0003800200 */
.L_x_53:
[----:B------:R-:W-:Y:S05]  /*0280*/  @!P0 BRA `(.L_x_52) ;  /* 0x0000000000648947 */ /* 0x000fea0003800000 */
[----:B------:R-:W-:Y:S02]  /*0290*/  ISETP.GE.U32.AND P0, PT, R11, 0x4, PT ;  /* 0x000000040b00780c */ /* 0x000fe40003f06070 */
[----:B------:R-:W-:-:S04]  /*02a0*/  LOP3.LUT R6, R0, 0x3, RZ, 0xc0, !PT ;  /* 0x0000000300067812 */ /* 0x000fc800078ec0ff */
[----:B------:R-:W-:-:S07]  /*02b0*/  ISETP.NE.AND P1, PT, R6, RZ, PT ;  /* 0x000000ff0600720c */ /* 0x000fce0003f25270 */
[----:B-1----:R-:W0:Y:S01]  /*02c0*/  @P0 LDC.64 R4, c[0x0][0x380] ;  /* 0x0000e000ff040b82 */ /* 0x002e220000000a00 */
[----:B------:R-:W-:Y:S01]  /*02d0*/  @P0 IMAD.IADD R7, R10, 0x1, R3 ;  /* 0x000000010a070824 */ /* 0x000fe200078e0203 */
[----:B------:R-:W-:-:S03]  /*02e0*/  @P0 IADD3 R3, PT, PT, R3, 0x4, RZ ;  /* 0x0000000403030810 */ /* 0x000fc60007ffe0ff */
[----:B0-----:R-:W-:-:S05]  /*02f0*/  @P0 IMAD.WIDE R4, R7, 0x8, R4 ;  /* 0x0000000807040825 */ /* 0x001fca00078e0204 */
[----:B------:R2:W-:Y:S04]  /*0300*/  @P0 STG.E.64 desc[UR8][R4.64], RZ ;  /* 0x000000ff04000986 */ /* 0x0005e8000c101b08 */
[----:B------:R2:W-:Y:S04]  /*0310*/  @P0 STG.E.64 desc[UR8][R4.64+0x8], RZ ;  /* 0x000008ff04000986 */ /* 0x0005e8000c101b08 */
[----:B------:R2:W-:Y:S04]  /*0320*/  @P0 STG.E.64 desc[UR8][R4.64+0x10], RZ ;  /* 0x000010ff04000986 */ /* 0x0005e8000c101b08 */
[----:B------:R2:W-:Y:S01]  /*0330*/  @P0 STG.E.64 desc[UR8][R4.64+0x18], RZ ;  /* 0x000018ff04000986 */ /* 0x0005e2000c101b08 */
[----:B------:R-:W-:Y:S05]  /*0340*/  @!P1 BRA `(.L_x_52) ;  /* 0x0000000000349947 */ /* 0x000fea0003800000 */
[----:B--2---:R-:W-:Y:S02]  /*0350*/  LOP3.LUT R4, R0, 0x1, RZ, 0xc0, !PT ;  /* 0x0000000100047812 */ /* 0x004fe400078ec0ff */
[----:B------:R-:W-:Y:S02]  /*0360*/  ISETP.NE.AND P0, PT, R6, 0x1, PT ;  /* 0x000000010600780c */ /* 0x000fe40003f05270 */
[----:B------:R-:W-:-:S11]  /*0370*/  ISETP.NE.U32.AND P1, PT, R4, 0x1, PT ;  /* 0x000000010400780c */ /* 0x000fd60003f25070 */
[----:B------:R-:W0:Y:S01]  /*0380*/  @P0 LDC.64 R4, c[0x0][0x380] ;  /* 0x0000e000ff040b82 */ /* 0x000e220000000a00 */
        /* <DEDUP_REMOVED lines=9> */
.L_x_52:
[----:B0-----:R-:W-:Y:S05]  /*0420*/  BSYNC.RECONVERGENT B0 ;  /* 0x0000000000007941 */ /* 0x001fea0003800200 */
.L_x_51:
[----:B------:R-:W1:Y:S01]  /*0430*/  LDC R3, c[0x0][0x390] ;  /* 0x0000e400ff037b82 */ /* 0x000e620000000800 */
[----:B------:R-:W-:Y:S01]  /*0440*/  BSSY.RECONVERGENT B0, `(.L_x_56) ;  /* 0x0000014000007945 */ /* 0x000fe20003800200 */
[--C-:B------:R-:W-:Y:S02]  /*0450*/  IMAD.MOV.U32 R12, RZ, RZ, R0.reuse ;  /* 0x000000ffff0c7224 */ /* 0x100fe400078e0000 */
[----:B-123--:R-:W-:Y:S01]  /*0460*/  IMAD.IADD R4, R3, 0x1, -R0 ;  /* 0x0000000103047824 */ /* 0x00efe200078e0a00 */
[----:B------:R-:W-:-:S04]  /*0470*/  IADD3 R2, PT, PT, R2, UR4, -R3 ;  /* 0x0000000402027c10 */ /* 0x000fc8000fffe803 */
[----:B------:R-:W-:Y:S02]  /*0480*/  LOP3.LUT P1, R5, R4, 0x3, RZ, 0xc0, !PT ;  /* 0x0000000304057812 */ /* 0x000fe4000782c0ff */
[----:B------:R-:W-:-:S11]  /*0490*/  ISETP.GT.U32.AND P0, PT, R2, -0x4, PT ;  /* 0xfffffffc0200780c */ /* 0x000fd60003f04070 */
[----:B------:R-:W-:Y:S05]  /*04a0*/  @!P1 BRA `(.L_x_57) ;  /* 0x0000000000349947 */ /* 0x000fea0003800000 */
[----:B------:R-:W0:Y:S01]  /*04b0*/  LDC.64 R10, c[0x0][0x380] ;  /* 0x0000e000ff0a7b82 */ /* 0x000e220000000a00 */
[C---:B------:R-:W-:Y:S01]  /*04c0*/  IMAD R13, R0.reuse, R3, R0 ;  /* 0x00000003000d7224 */ /* 0x040fe200078e0200 */
[----:B------:R-:W-:Y:S01]  /*04d0*/  IADD3 R0, PT, PT, R0, R5, RZ ;  /* 0x0000000500007210 */ /* 0x000fe20007ffe0ff */
[----:B------:R-:W-:-:S05]  /*04e0*/  IMAD.MOV R2, RZ, RZ, -R5 ;  /* 0x000000ffff027224 */ /* 0x000fca00078e0a05 */
[----:B------:R-:W1:Y:S02]  /*04f0*/  LDC.64 R8, c[0x0][0x388] ;  /* 0x0000e200ff087b82 */ /* 0x000e640000000a00 */
.L_x_58:
[----:B-12---:R-:W-:-:S06]  /*0500*/  IMAD.WIDE R6, R13, 0x8, R8 ;  /* 0x000000080d067825 */ /* 0x006fcc00078e0208 */
[----:B------:R-:W2:Y:S01]  /*0510*/  LDG.E.64 R6, desc[UR8][R6.64] ;  /* 0x0000000806067981 */ /* 0x000ea2000c1e1b00 */
[C---:B0-----:R-:W-:Y:S01]  /*0520*/  IMAD.WIDE R4, R13.reuse, 0x8, R10 ;  /* 0x000000080d047825 */ /* 0x041fe200078e020a */
[----:B------:R-:W-:-:S03]  /*0530*/  IADD3 R13, PT, PT, R13, 0x1, RZ ;  /* 0x000000010d0d7810 */ /* 0x000fc60007ffe0ff */
[----:B------:R-:W-:-:S05]  /*0540*/  VIADD R2, R2, 0x1 ;  /* 0x0000000102027836 */ /* 0x000fca0000000000 */
[----:B------:R-:W-:Y:S01]  /*0550*/  ISETP.NE.AND P1, PT, R2, RZ, PT ;  /* 0x000000ff0200720c */ /* 0x000fe20003f25270 */
[----:B--2---:R2:W-:-:S12]  /*0560*/  STG.E.64 desc[UR8][R4.64], R6 ;  /* 0x0000000604007986 */ /* 0x0045d8000c101b08 */
[----:B------:R-:W-:Y:S05]  /*0570*/  @P1 BRA `(.L_x_58) ;  /* 0xfffffffc00e01947 */ /* 0x000fea000383ffff */
.L_x_57:
[----:B------:R-:W-:Y:S05]  /*0580*/  BSYNC.RECONVERGENT B0 ;  /* 0x0000000000007941 */ /* 0x000fea0003800200 */
.L_x_56:
[----:B------:R-:W-:Y:S05]  /*0590*/  @P0 EXIT ;  /* 0x000000000000094d */ /* 0x000fea0003800000 */
[----:B------:R-:W0:Y:S01]  /*05a0*/  LDCU.128 UR4, c[0x0][0x380] ;  /* 0x00007000ff0477ac */ /* 0x000e220008000c00 */
[----:B------:R-:W-:Y:S01]  /*05b0*/  IMAD R17, R12, R3, R0 ;  /* 0x000000030c117224 */ /* 0x000fe200078e0200 */
[----:B0-----:R-:W-:Y:S02]  /*05c0*/  UIADD3 UR6, UP0, UPT, UR6, 0x10, URZ ;  /* 0x0000001006067890 */ /* 0x001fe4000ff1e0ff */
[----:B------:R-:W-:Y:S02]  /*05d0*/  UIADD3 UR4, UP1, UPT, UR4, 0x10, URZ ;  /* 0x0000001004047890 */ /* 0x000fe4000ff3e0ff */
[----:B------:R-:W-:Y:S02]  /*05e0*/  UIADD3.X UR7, UPT, UPT, URZ, UR7, URZ, UP0, !UPT ;  /* 0x00000007ff077290 */ /* 0x000fe400087fe4ff */
[----:B------:R-:W-:-:S12]  /*05f0*/  UIADD3.X UR5, UPT, UPT, URZ, UR5, URZ, UP1, !UPT ;  /* 0x00000005ff057290 */ /* 0x000fd80008ffe4ff */
.L_x_59:
[----:B--2---:R-:W-:Y:S01]  /*0600*/  MOV R5, UR7 ;  /* 0x0000000700057c02 */ /* 0x004fe20008000f00 */
[----:B------:R-:W-:-:S04]  /*0610*/  IMAD.U32 R4, RZ, RZ, UR6 ;  /* 0x00000006ff047e24 */ /* 0x000fc8000f8e00ff */
[----:B------:R-:W-:-:S05]  /*0620*/  IMAD.WIDE R4, R17, 0x8, R4 ;  /* 0x0000000811047825 */ /* 0x000fca00078e0204 */
[----:B0-----:R-:W2:Y:S01]  /*0630*/  LDG.E.64 R8, desc[UR8][R4.64+-0x10] ;  /* 0xfffff00804087981 */ /* 0x001ea2000c1e1b00 */
[----:B------:R-:W-:Y:S01]  /*0640*/  MOV R7, UR5 ;  /* 0x0000000500077c02 */ /* 0x000fe20008000f00 */
[----:B------:R-:W-:-:S04]  /*0650*/  IMAD.U32 R6, RZ, RZ, UR4 ;  /* 0x00000004ff067e24 */ /* 0x000fc8000f8e00ff */
[----:B------:R-:W-:-:S05]  /*0660*/  IMAD.WIDE R6, R17, 0x8, R6 ;  /* 0x0000000811067825 */ /* 0x000fca00078e0206 */
[----:B--2---:R0:W-:Y:S04]  /*0670*/  STG.E.64 desc[UR8][R6.64+-0x10], R8 ;  /* 0xfffff00806007986 */ /* 0x0041e8000c101b08 */
[----:B------:R-:W2:Y:S04]  /*0680*/  LDG.E.64 R10, desc[UR8][R4.64+-0x8] ;  /* 0xfffff808040a7981 */ /* 0x000ea8000c1e1b00 */
[----:B--2---:R0:W-:Y:S04]  /*0690*/  STG.E.64 desc[UR8][R6.64+-0x8], R10 ;  /* 0xfffff80a06007986 */ /* 0x0041e8000c101b08 */
[----:B------:R-:W2:Y:S04]  /*06a0*/  LDG.E.64 R12, desc[UR8][R4.64] ;  /* 0x00000008040c7981 */ /* 0x000ea8000c1e1b00 */
[----:B--2---:R0:W-:Y:S04]  /*06b0*/  STG.E.64 desc[UR8][R6.64], R12 ;  /* 0x0000000c06007986 */ /* 0x0041e8000c101b08 */
[----:B------:R-:W2:Y:S01]  /*06c0*/  LDG.E.64 R14, desc[UR8][R4.64+0x8] ;  /* 0x00000808040e7981 */ /* 0x000ea2000c1e1b00 */
[----:B------:R-:W-:Y:S01]  /*06d0*/  VIADD R0, R0, 0x4 ;  /* 0x0000000400007836 */ /* 0x000fe20000000000 */
[----:B------:R-:W-:-:S04]  /*06e0*/  IADD3 R17, PT, PT, R17, 0x4, RZ ;  /* 0x0000000411117810 */ /* 0x000fc80007ffe0ff */
[----:B------:R-:W-:Y:S01]  /*06f0*/  ISETP.GE.AND P0, PT, R0, R3, PT ;  /* 0x000000030000720c */ /* 0x000fe20003f06270 */
[----:B--2---:R0:W-:-:S12]  /*0700*/  STG.E.64 desc[UR8][R6.64+0x8], R14 ;  /* 0x0000080e06007986 */ /* 0x0041d8000c101b08 */
[----:B------:R-:W-:Y:S05]  /*0710*/  @!P0 BRA `(.L_x_59) ;  /* 0xfffffffc00b88947 */ /* 0x000fea000383ffff */
[----:B------:R-:W-:Y:S05]  /*0720*/  EXIT ;  /* 0x000000000000794d */ /* 0x000fea0003800000 */
.L_x_60:
        /* <DEDUP_REMOVED lines=13> */
.L_x_117:


//--------------------- .text._ZN12Matrix2d_gpu8L_kernelIdEEvPT_S2_i --------------------------
	.section	.text._ZN12Matrix2d_gpu8L_kernelIdEEvPT_S2_i,"ax",@progbits
	.align	128
        .global         _ZN12Matrix2d_gpu8L_kernelIdEEvPT_S2_i
        .type           _ZN12Matrix2d_gpu8L_kernelIdEEvPT_S2_i,@function
        .size           _ZN12Matrix2d_gpu8L_kernelIdEEvPT_S2_i,(.L_x_118 - _ZN12Matrix2d_gpu8L_kernelIdEEvPT_S2_i)
        .other          _ZN12Matrix2d_gpu8L_kernelIdEEvPT_S2_i,@"STO_CUDA_ENTRY STV_DEFAULT"
_ZN12Matrix2d_gpu8L_kernelIdEEvPT_S2_i:
.text._ZN12Matrix2d_gpu8L_kernelIdEEvPT_S2_i:
        /* <DEDUP_REMOVED lines=21> */
[----:B------:R-:W-:Y:S01]  /*0150*/  LOP3.LUT R11, R0, 0x7ffffffc, RZ, 0xc0, !PT ;  /* 0x7ffffffc000b7812 */ /* 0x000fe200078ec0ff */
[----:B------:R-:W-:-:S03]  /*0160*/  IMAD.MOV.U32 R23, RZ, RZ, R10 ;  /* 0x000000ffff177224 */ /* 0x000fc600078e000a */
[----:B------:R-:W-:-:S03]  /*0170*/  IADD3 R22, PT, PT, -R11, RZ, RZ ;  /* 0x000000ff0b167210 */ /* 0x000fc60007ffe1ff */
[----:B------:R-:W2:Y:S01]  /*0180*/  LDC.64 R6, c[0x0][0x380] ;  /* 0x0000e000ff067b82 */ /* 0x000ea20000000a00 */
[----:B-1----:R-:W-:-:S05]  /*0190*/  IADD3 R4, P1, PT, R4, 0x10, RZ ;  /* 0x0000001004047810 */ /* 0x002fca0007f3e0ff */
[----:B------:R-:W-:Y:S01]  /*01a0*/  IMAD.X R5, RZ, RZ, R5, P1 ;  /* 0x000000ffff057224 */ /* 0x000fe200008e0605 */
[----:B--2---:R-:W-:-:S04]  /*01b0*/  IADD3 R6, P2, PT, R6, 0x10, RZ ;  /* 0x0000001006067810 */ /* 0x004fc80007f5e0ff */
[----:B------:R-:W-:-:S09]  /*01c0*/  IADD3.X R7, PT, PT, RZ, R7, RZ, P2, !PT ;  /* 0x00000007ff077210 */ /* 0x000fd200017fe4ff */
.L_x_65:
[----:B------:R-:W-:-:S05]  /*01d0*/  IMAD.WIDE R12, R23, 0x8, R4 ;  /* 0x00000008170c7825 */ /* 0x000fca00078e0204 */
[----:B01----:R-:W2:Y:S01]  /*01e0*/  LDG.E.64 R14, desc[UR6][R12.64+-0x10] ;  /* 0xfffff0060c0e7981 */ /* 0x003ea2000c1e1b00 */
[----:B------:R-:W-:-:S05]  /*01f0*/  IMAD.WIDE R8, R23, 0x8, R6 ;  /* 0x0000000817087825 */ /* 0x000fca00078e0206 */
[----:B--2---:R1:W-:Y:S04]  /*0200*/  STG.E.64 desc[UR6][R8.64+-0x10], R14 ;  /* 0xfffff00e08007986 */ /* 0x0043e8000c101b06 */
[----:B------:R-:W2:Y:S04]  /*0210*/  LDG.E.64 R16, desc[UR6][R12.64+-0x8] ;  /* 0xfffff8060c107981 */ /* 0x000ea8000c1e1b00 */
[----:B--2---:R1:W-:Y:S04]  /*0220*/  STG.E.64 desc[UR6][R8.64+-0x8], R16 ;  /* 0xfffff81008007986 */ /* 0x0043e8000c101b06 */
[----:B------:R-:W2:Y:S04]  /*0230*/  LDG.E.64 R18, desc[UR6][R12.64] ;  /* 0x000000060c127981 */ /* 0x000ea8000c1e1b00 */
[----:B--2---:R1:W-:Y:S04]  /*0240*/  STG.E.64 desc[UR6][R8.64], R18 ;  /* 0x0000001208007986 */ /* 0x0043e8000c101b06 */
[----:B------:R-:W2:Y:S01]  /*0250*/  LDG.E.64 R20, desc[UR6][R12.64+0x8] ;  /* 0x000008060c147981 */ /* 0x000ea2000c1e1b00 */
[----:B------:R-:W-:-:S02]  /*0260*/  VIADD R22, R22, 0x4 ;  /* 0x0000000416167836 */ /* 0x000fc40000000000 */
[----:B------:R-:W-:-:S03]  /*0270*/  VIADD R23, R23, 0x4 ;  /* 0x0000000417177836 */ /* 0x000fc60000000000 */
[----:B------:R-:W-:Y:S01]  /*0280*/  ISETP.NE.AND P1, PT, R22, RZ, PT ;  /* 0x000000ff1600720c */ /* 0x000fe20003f25270 */
[----:B--2---:R1:W-:-:S12]  /*0290*/  STG.E.64 desc[UR6][R8.64+0x8], R20 ;  /* 0x0000081408007986 */ /* 0x0043d8000c101b06 */
[----:B------:R-:W-:Y:S05]  /*02a0*/  @P1 BRA `(.L_x_65) ;  /* 0xfffffffc00c81947 */ /* 0x000fea000383ffff */
.L_x_64:
[----:B0-----:R-:W-:Y:S05]  /*02b0*/  BSYNC.RECONVERGENT B1 ;  /* 0x0000000000017941 */ /* 0x001fea0003800200 */
.L_x_63:
[----:B------:R-:W-:Y:S05]  /*02c0*/  @!P0 BRA `(.L_x_62) ;  /* 0x0000000000308947 */ /* 0x000fea0003800000 */
[----:B-1----:R-:W0:Y:S01]  /*02d0*/  LDC.64 R8, c[0x0][0x380] ;  /* 0x0000e000ff087b82 */ /* 0x002e220000000a00 */
[----:B------:R-:W-:Y:S01]  /*02e0*/  IADD3 R11, PT, PT, R10, R11, RZ ;  /* 0x0000000b0a0b7210 */ /* 0x000fe20007ffe0ff */
[----:B------:R-:W-:-:S06]  /*02f0*/  IMAD.MOV R3, RZ, RZ, -R3 ;  /* 0x000000ffff037224 */ /* 0x000fcc00078e0a03 */
[----:B------:R-:W1:Y:S02]  /*0300*/  LDC.64 R12, c[0x0][0x388] ;  /* 0x0000e200ff0c7b82 */ /* 0x000e640000000a00 */
.L_x_66:
        /* <DEDUP_REMOVED lines=8> */
.L_x_62:
[----:B0-----:R-:W-:Y:S05]  /*0390*/  BSYNC.RECONVERGENT B0 ;  /* 0x0000000000007941 */ /* 0x001fea0003800200 */
.L_x_61:
[----:B------:R-:W0:Y:S01]  /*03a0*/  LDC R3, c[0x0][0x390] ;  /* 0x0000e400ff037b82 */ /* 0x000e220000000800 */
[----:B--2---:R-:W-:Y:S01]  /*03b0*/  VIADD R4, R0, 0x1 ;  /* 0x0000000100047836 */ /* 0x004fe20000000000 */
[----:B------:R-:W-:Y:S04]  /*03c0*/  BSSY.RECONVERGENT B0, `(.L_x_67) ;  /* 0x0000040000007945 */ /* 0x000fe80003800200 */
[----:B0-----:R-:W-:-:S13]  /*03d0*/  ISETP.GE.AND P0, PT, R4, R3, PT ;  /* 0x000000030400720c */ /* 0x001fda0003f06270 */
[----:B------:R-:W-:Y:S05]  /*03e0*/  @P0 BRA `(.L_x_68) ;  /* 0x0000000000f40947 */ /* 0x000fea0003800000 */
[----:B------:R-:W-:Y:S01]  /*03f0*/  IADD3 R5, PT, PT, -R0, -0x2, R3 ;  /* 0xfffffffe00057810 */ /* 0x000fe20007ffe103 */
[----:B------:R-:W-:Y:S01]  /*0400*/  ULOP3.LUT UR5, URZ, UR4, URZ, 0x33, !UPT ;  /* 0x00000004ff057292 */ /* 0x000fe2000f8e33ff */
[----:B------:R-:W-:Y:S02]  /*0410*/  BSSY.RECONVERGENT B1, `(.L_x_69) ;  /* 0x000001f000017945 */ /* 0x000fe40003800200 */
[----:B------:R-:W-:-:S03]  /*0420*/  ISETP.GE.U32.AND P0, PT, R5, 0x7, PT ;  /* 0x000000070500780c */ /* 0x000fc60003f06070 */
[----:B-1----:R-:W-:Y:S01]  /*0430*/  IADD3 R8, PT, PT, -R2, UR5, R3 ;  /* 0x0000000502087c10 */ /* 0x002fe2000fffe103 */
[----:B------:R-:W-:-:S03]  /*0440*/  IMAD.MOV.U32 R2, RZ, RZ, R4 ;  /* 0x000000ffff027224 */ /* 0x000fc600078e0004 */
[----:B------:R-:W-:-:S06]  /*0450*/  LOP3.LUT R11, R8, 0x7, RZ, 0xc0, !PT ;  /* 0x00000007080b7812 */ /* 0x000fcc00078ec0ff */
[----:B------:R-:W-:Y:S05]  /*0460*/  @!P0 BRA `(.L_x_70) ;  /* 0x0000000000648947 */ /* 0x000fea0003800000 */
[----:B------:R-:W0:Y:S01]  /*0470*/  LDC.64 R6, c[0x0][0x380] ;  /* 0x0000e000ff067b82 */ /* 0x000e220000000a00 */
[--C-:B------:R-:W-:Y:S01]  /*0480*/  IMAD R4, R0, R3, R0.reuse ;  /* 0x0000000300047224 */ /* 0x100fe200078e0200 */
[----:B------:R-:W-:Y:S01]  /*0490*/  LOP3.LUT R2, R8, 0xfffffff8, RZ, 0xc0, !PT ;  /* 0xfffffff808027812 */ /* 0x000fe200078ec0ff */
[----:B------:R-:W-:Y:S01]  /*04a0*/  BSSY.RECONVERGENT B2, `(.L_x_71) ;  /* 0x0000014000027945 */ /* 0x000fe20003800200 */
[----:B------:R-:W-:Y:S02]  /*04b0*/  IMAD.MOV.U32 R10, RZ, RZ, R0 ;  /* 0x000000ffff0a7224 */ /* 0x000fe400078e0000 */
[----:B------:R-:W-:Y:S01]  /*04c0*/  VIADD R9, R4, 0x1 ;  /* 0x0000000104097836 */ /* 0x000fe20000000000 */
[----:B------:R-:W-:Y:S02]  /*04d0*/  IADD3 R2, PT, PT, -R2, RZ, RZ ;  /* 0x000000ff02027210 */ /* 0x000fe40007ffe1ff */
[----:B0-----:R-:W-:-:S04]  /*04e0*/  IADD3 R6, P0, PT, R6, 0x20, RZ ;  /* 0x0000002006067810 */ /* 0x001fc80007f1e0ff */
[----:B------:R-:W-:-:S09]  /*04f0*/  IADD3.X R7, PT, PT, RZ, R7, RZ, P0, !PT ;  /* 0x00000007ff077210 */ /* 0x000fd200007fe4ff */
.L_x_72:
[C---:B0-----:R-:W-:Y:S01]  /*0500*/  IMAD.WIDE R4, R9.reuse, 0x8, R6 ;  /* 0x0000000809047825 */ /* 0x041fe200078e0206 */
        /* <DEDUP_REMOVED lines=14> */
.L_x_71:
[----:B------:R-:W-:-:S07]  /*05f0*/  VIADD R2, R10, 0x1 ;  /* 0x000000010a027836 */ /* 0x000fce0000000000 */
.L_x_70:
[----:B------:R-:W-:Y:S05]  /*0600*/  BSYNC.RECONVERGENT B1 ;  /* 0x0000000000017941 */ /* 0x000fea0003800200 */
.L_x_69:
[----:B------:R-:W-:-:S13]  /*0610*/  ISETP.NE.AND P0, PT, R11, RZ, PT ;  /* 0x000000ff0b00720c */ /* 0x000fda0003f05270 */
[----:B------:R-:W-:Y:S05]  /*0620*/  @!P0 BRA `(.L_x_68) ;  /* 0x0000000000648947 */ /* 0x000fea0003800000 */
[----:B------:R-:W-:Y:S02]  /*0630*/  ISETP.GE.U32.AND P0, PT, R11, 0x4, PT ;  /* 0x000000040b00780c */ /* 0x000fe40003f06070 */
[----:B------:R-:W-:-:S04]  /*0640*/  LOP3.LUT R6, R8, 0x3, RZ, 0xc0, !PT ;  /* 0x0000000308067812 */ /* 0x000fc800078ec0ff */
[----:B------:R-:W-:-:S07]  /*0650*/  ISETP.NE.AND P1, PT, R6, RZ, PT ;  /* 0x000000ff0600720c */ /* 0x000fce0003f25270 */
[----:B0-----:R-:W0:Y:S01]  /*0660*/  @P0 LDC.64 R4, c[0x0][0x380] ;  /* 0x0000e000ff040b82 */ /* 0x001e220000000a00 */
[----:B------:R-:W-:Y:S02]  /*0670*/  @P0 IMAD R7, R0, R3, R2 ;  /* 0x0000000300070224 */ /* 0x000fe400078e0202 */
[----:B------:R-:W-:Y:S02]  /*0680*/  @P0 VIADD R2, R2, 0x4 ;  /* 0x0000000402020836 */ /* 0x000fe40000000000 */
        /* <DEDUP_REMOVED lines=9> */
[----:B--2---:R-:W0:Y:S01]  /*0720*/  @P0 LDC.64 R4, c[0x0][0x380] ;  /* 0x0000e000ff040b82 */ /* 0x004e220000000a00 */
[----:B------:R-:W-:Y:S01]  /*0730*/  @P0 IMAD R7, R0, R3, R2 ;  /* 0x0000000300070224 */ /* 0x000fe200078e0202 */
[----:B------:R-:W-:-:S05]  /*0740*/  @P0 IADD3 R2, PT, PT, R2, 0x2, RZ ;  /* 0x0000000202020810 */ /* 0x000fca0007ffe0ff */
[----:B------:R-:W-:Y:S01]  /*0750*/  @!P1 IMAD R11, R0, R3, R2 ;  /* 0x00000003000b9224 */ /* 0x000fe200078e0202 */
[----:B------:R-:W1:Y:S01]  /*0760*/  @!P1 LDC.64 R8, c[0x0][0x380] ;  /* 0x0000e000ff089b82 */ /* 0x000e620000000a00 */
[----:B0-----:R-:W-:-:S05]  /*0770*/  @P0 IMAD.WIDE R6, R7, 0x8, R4 ;  /* 0x0000000807060825 */ /* 0x001fca00078e0204 */
[----:B------:R3:W-:Y:S01]  /*0780*/  @P0 STG.E.64 desc[UR6][R6.64], RZ ;  /* 0x000000ff06000986 */ /* 0x0007e2000c101b06 */
[----:B-1----:R-:W-:-:S03]  /*0790*/  @!P1 IMAD.WIDE R4, R11, 0x8, R8 ;  /* 0x000000080b049825 */ /* 0x002fc600078e0208 */
[----:B------:R3:W-:Y:S04]  /*07a0*/  @P0 STG.E.64 desc[UR6][R6.64+0x8], RZ ;  /* 0x000008ff06000986 */ /* 0x0007e8000c101b06 */
[----:B------:R3:W-:Y:S02]  /*07b0*/  @!P1 STG.E.64 desc[UR6][R4.64], RZ ;  /* 0x000000ff04009986 */ /* 0x0007e4000c101b06 */
.L_x_68:
[----:B------:R-:W-:Y:S05]  /*07c0*/  BSYNC.RECONVERGENT B0 ;  /* 0x0000000000007941 */ /* 0x000fea0003800200 */
.L_x_67:
[----:B---3--:R-:W3:Y:S01]  /*07d0*/  LDC.64 R6, c[0x0][0x380] ;  /* 0x0000e000ff067b82 */ /* 0x008ee20000000a00 */
[----:B------:R-:W-:Y:S02]  /*07e0*/  IMAD R3, R0, R3, R0 ;  /* 0x0000000300037224 */ /* 0x000fe400078e0200 */
[----:B0-2---:R-:W-:Y:S02]  /*07f0*/  HFMA2 R5, -RZ, RZ, 1.984375, 0 ;  /* 0x3ff00000ff057431 */ /* 0x005fe400000001ff */
[----:B------:R-:W-:Y:S02]  /*0800*/  IMAD.MOV.U32 R4, RZ, RZ, 0x0 ;  /* 0x00000000ff047424 */ /* 0x000fe400078e00ff */
[----:B---3--:R-:W-:-:S05]  /*0810*/  IMAD.WIDE R2, R3, 0x8, R6 ;  /* 0x0000000803027825 */ /* 0x008fca00078e0206 */
[----:B------:R-:W-:Y:S01]  /*0820*/  STG.E.64 desc[UR6][R2.64], R4 ;  /* 0x0000000402007986 */ /* 0x000fe2000c101b06 */
[----:B------:R-:W-:Y:S05]  /*0830*/  EXIT ;  /* 0x000000000000794d */ /* 0x000fea0003800000 */
.L_x_73:
        /* <DEDUP_REMOVED lines=12> */
.L_x_118:


//--------------------- .text._ZN12Matrix2d_gpu9LU_kernelIdEEvPT_ii --------------------------
	.section	.text._ZN12Matrix2d_gpu9LU_kernelIdEEvPT_ii,"ax",@progbits
	.align	128
        .global         _ZN12Matrix2d_gpu9LU_kernelIdEEvPT_ii
        .type           _ZN12Matrix2d_gpu9LU_kernelIdEEvPT_ii,@function
        .size           _ZN12Matrix2d_gpu9LU_kernelIdEEvPT_ii,(.L_x_112 - _ZN12Matrix2d_gpu9LU_kernelIdEEvPT_ii)
        .other          _ZN12Matrix2d_gpu9LU_kernelIdEEvPT_ii,@"STO_CUDA_ENTRY STV_DEFAULT"
_ZN12Matrix2d_gpu9LU_kernelIdEEvPT_ii:
.text._ZN12Matrix2d_gpu9LU_kernelIdEEvPT_ii:
[----:B------:R-:W-:Y:S01]  /*0000*/  LDC R1, c[0x0][0x37c] ;  /* 0x0000df00ff017b82 */ /* 0x000fe20000000800 */
[----:B------:R-:W0:Y:S07]  /*0010*/  S2R R2, SR_TID.X ;  /* 0x0000000000027919 */ /* 0x000e2e0000002100 */
[----:B------:R-:W0:Y:S08]  /*0020*/  S2UR UR4, SR_CTAID.X ;  /* 0x00000000000479c3 */ /* 0x000e300000002500 */
[----:B------:R-:W0:Y:S08]  /*0030*/  LDC R3, c[0x0][0x360] ;  /* 0x0000d800ff037b82 */ /* 0x000e300000000800 */
[----:B------:R-:W1:Y:S01]  /*0040*/  LDC R0, c[0x0][0x388] ;  /* 0x0000e200ff007b82 */ /* 0x000e620000000800 */
[----:B0-----:R-:W-:-:S05]  /*0050*/  IMAD R3, R3, UR4, R2 ;  /* 0x0000000403037c24 */ /* 0x001fca000f8e0202 */
[----:B-1----:R-:W-:-:S13]  /*0060*/  ISETP.GE.AND P0, PT, R3, R0, PT ;  /* 0x000000000300720c */ /* 0x002fda0003f06270 */
[----:B------:R-:W-:Y:S05]  /*0070*/  @P0 EXIT ;  /* 0x000000000000094d */ /* 0x000fea0003800000 */
[----:B------:R-:W0:Y:S01]  /*0080*/  LDCU UR6, c[0x0][0x38c] ;  /* 0x00007180ff0677ac */ /* 0x000e220008000800 */
[----:B------:R-:W-:Y:S01]  /*0090*/  BSSY.RECONVERGENT B0, `(.L_x_74) ;  /* 0x0000073000007945 */ /* 0x000fe20003800200 */
[----:B------:R-:W-:Y:S01]  /*00a0*/  CS2R R14, SRZ ;  /* 0x00000000000e7805 */ /* 0x000fe2000001ff00 */
[----:B------:R-:W1:Y:S01]  /*00b0*/  LDCU.64 UR4, c[0x0][0x358] ;  /* 0x00006b00ff0477ac */ /* 0x000e620008000a00 */
[----:B0-----:R-:W-:-:S04]  /*00c0*/  VIMNMX R2, PT, PT, R3, UR6, PT ;  /* 0x0000000603027c48 */ /* 0x001fc8000bfe0100 */
[----:B------:R-:W-:-:S13]  /*00d0*/  ISETP.GE.AND P0, PT, R2, 0x1, PT ;  /* 0x000000010200780c */ /* 0x000fda0003f06270 */
[----:B-1----:R-:W-:Y:S05]  /*00e0*/  @!P0 BRA `(.L_x_75) ;  /* 0x0000000400b48947 */ /* 0x002fea0003800000 */
[C---:B------:R-:W-:Y:S01]  /*00f0*/  ISETP.GE.U32.AND P0, PT, R2.reuse, 0x8, PT ;  /* 0x000000080200780c */ /* 0x040fe20003f06070 */
[----:B------:R-:W-:Y:S01]  /*0100*/  BSSY.RECONVERGENT B1, `(.L_x_76) ;  /* 0x0000036000017945 */ /* 0x000fe20003800200 */
[----:B------:R-:W-:Y:S01]  /*0110*/  LOP3.LUT R5, R2, 0x7, RZ, 0xc0, !PT ;  /* 0x0000000702057812 */ /* 0x000fe200078ec0ff */
[----:B------:R-:W-:Y:S01]  /*0120*/  IMAD R6, R0, UR6, RZ ;  /* 0x0000000600067c24 */ /* 0x000fe2000f8e02ff */
[----:B------:R-:W-:Y:S01]  /*0130*/  CS2R R14, SRZ ;  /* 0x00000000000e7805 */ /* 0x000fe2000001ff00 */
[----:B------:R-:W-:Y:S01]  /*0140*/  IMAD.MOV.U32 R7, RZ, RZ, RZ ;  /* 0x000000ffff077224 */ /* 0x000fe200078e00ff */
[----:B------:R-:W-:-:S07]  /*0150*/  ISETP.NE.AND P1, PT, R5, RZ, PT ;  /* 0x000000ff0500720c */ /* 0x000fce0003f25270 */
[----:B------:R-:W-:Y:S06]  /*0160*/  @!P0 BRA `(.L_x_77) ;  /* 0x0000000000bc8947 */ /* 0x000fec0003800000 */
[----:B------:R-:W0:Y:S01]  /*0170*/  LDC.64 R8, c[0x0][0x380] ;  /* 0x0000e000ff087b82 */ /* 0x000e220000000a00 */
[----:B------:R-:W-:Y:S01]  /*0180*/  LOP3.LUT R7, R2, 0x7ffffff8, RZ, 0xc0, !PT ;  /* 0x7ffffff802077812 */ /* 0x000fe200078ec0ff */
[----:B------:R-:W-:Y:S01]  /*0190*/  IMAD.MOV.U32 R4, RZ, RZ, R6 ;  /* 0x000000ffff047224 */ /* 0x000fe200078e0006 */
[----:B------:R-:W-:Y:S01]  /*01a0*/  CS2R R14, SRZ ;  /* 0x00000000000e7805 */ /* 0x000fe2000001ff00 */
[----:B------:R-:W-:Y:S02]  /*01b0*/  IMAD.MOV.U32 R27, RZ, RZ, R3 ;  /* 0x000000ffff1b7224 */ /* 0x000fe400078e0003 */
[----:B------:R-:W-:Y:S01]  /*01c0*/  IMAD.MOV R26, RZ, RZ, -R7 ;  /* 0x000000ffff1a7224 */ /* 0x000fe200078e0a07 */
[----:B0-----:R-:W-:-:S05]  /*01d0*/  IADD3 R8, P0, PT, R8, 0x20, RZ ;  /* 0x0000002008087810 */ /* 0x001fca0007f1e0ff */
[----:B------:R-:W-:-:S08]  /*01e0*/  IMAD.X R9, RZ, RZ, R9, P0 ;  /* 0x000000ffff097224 */ /* 0x000fd000000e0609 */
.L_x_78:
[----:B------:R-:W0:Y:S01]  /*01f0*/  LDC.64 R20, c[0x0][0x380] ;  /* 0x0000e000ff147b82 */ /* 0x000e220000000a00 */
[----:B------:R-:W-:-:S05]  /*0200*/  IMAD.WIDE R24, R4, 0x8, R8 ;  /* 0x0000000804187825 */ /* 0x000fca00078e0208 */
[----:B------:R-:W2:Y:S04]  /*0210*/  LDG.E.64 R12, desc[UR4][R24.64+-0x20] ;  /* 0xffffe004180c7981 */ /* 0x000ea8000c1e1b00 */
[----:B------:R-:W3:Y:S01]  /*0220*/  LDG.E.64 R10, desc[UR4][R24.64+-0x18] ;  /* 0xffffe804180a7981 */ /* 0x000ee2000c1e1b00 */
[----:B0-----:R-:W-:-:S05]  /*0230*/  IMAD.WIDE R20, R27, 0x8, R20 ;  /* 0x000000081b147825 */ /* 0x001fca00078e0214 */
[----:B------:R-:W2:Y:S01]  /*0240*/  LDG.E.64 R18, desc[UR4][R20.64] ;  /* 0x0000000414127981 */ /* 0x000ea2000c1e1b00 */
[----:B------:R-:W-:-:S05]  /*0250*/  IMAD.WIDE R28, R0, 0x8, R20 ;  /* 0x00000008001c7825 */ /* 0x000fca00078e0214 */
[----:B------:R-:W3:Y:S01]  /*0260*/  LDG.E.64 R16, desc[UR4][R28.64] ;  /* 0x000000041c107981 */ /* 0x000ee2000c1e1b00 */
[----:B------:R-:W-:Y:S01]  /*0270*/  IMAD.WIDE R22, R0, 0x8, R28 ;  /* 0x0000000800167825 */ /* 0x000fe200078e021c */
[----:B--2---:R-:W-:Y:S02]  /*0280*/  DFMA R18, R12, R18, R14 ;  /* 0x000000120c12722b */ /* 0x004fe4000000000e */
[----:B------:R-:W2:Y:S04]  /*0290*/  LDG.E.64 R14, desc[UR4][R24.64+-0x10] ;  /* 0xfffff004180e7981 */ /* 0x000ea8000c1e1b00 */
[----:B------:R0:W2:Y:S02]  /*02a0*/  LDG.E.64 R12, desc[UR4][R22.64] ;  /* 0x00000004160c7981 */ /* 0x0000a4000c1e1b00 */
[----:B---3--:R-:W-:-:S02]  /*02b0*/  DFMA R16, R10, R16, R18 ;  /* 0x000000100a10722b */ /* 0x008fc40000000012 */
[----:B------:R-:W3:Y:S01]  /*02c0*/  LDG.E.64 R10, desc[UR4][R24.64+-0x8] ;  /* 0xfffff804180a7981 */ /* 0x000ee2000c1e1b00 */
[----:B0-----:R-:W-:-:S05]  /*02d0*/  IMAD.WIDE R22, R0, 0x8, R22 ;  /* 0x0000000800167825 */ /* 0x001fca00078e0216 */
[----:B------:R-:W3:Y:S01]  /*02e0*/  LDG.E.64 R18, desc[UR4][R22.64] ;  /* 0x0000000416127981 */ /* 0x000ee2000c1e1b00 */
[C---:B------:R-:W-:Y:S01]  /*02f0*/  IMAD.WIDE R20, R0.reuse, 0x8, R22 ;  /* 0x0000000800147825 */ /* 0x040fe200078e0216 */
[----:B--2---:R-:W-:Y:S02]  /*0300*/  DFMA R12, R14, R12, R16 ;  /* 0x0000000c0e0c722b */ /* 0x004fe40000000010 */
[----:B------:R-:W2:Y:S04]  /*0310*/  LDG.E.64 R22, desc[UR4][R24.64+0x18] ;  /* 0x0000180418167981 */ /* 0x000ea8000c1e1b00 */
[----:B------:R-:W4:Y:S04]  /*0320*/  LDG.E.64 R16, desc[UR4][R24.64] ;  /* 0x0000000418107981 */ /* 0x000f28000c1e1b00 */
[----:B------:R-:W4:Y:S01]  /*0330*/  LDG.E.64 R14, desc[UR4][R20.64] ;  /* 0x00000004140e7981 */ /* 0x000f22000c1e1b00 */
[----:B------:R-:W-:Y:S01]  /*0340*/  IMAD.WIDE R28, R0, 0x8, R20 ;  /* 0x00000008001c7825 */ /* 0x000fe200078e0214 */
[----:B---3--:R-:W-:-:S02]  /*0350*/  DFMA R18, R10, R18, R12 ;  /* 0x000000120a12722b */ /* 0x008fc4000000000c */
[----:B------:R-:W3:Y:S04]  /*0360*/  LDG.E.64 R10, desc[UR4][R24.64+0x8] ;  /* 0x00000804180a7981 */ /* 0x000ee8000c1e1b00 */
[----:B------:R0:W3:Y:S02]  /*0370*/  LDG.E.64 R12, desc[UR4][R28.64] ;  /* 0x000000041c0c7981 */ /* 0x0000e4000c1e1b00 */
[----:B0-----:R-:W-:-:S04]  /*0380*/  IMAD.WIDE R28, R0, 0x8, R28 ;  /* 0x00000008001c7825 */ /* 0x001fc800078e021c */
[----:B------:R-:W-:-:S06]  /*0390*/  IMAD.WIDE R20, R0, 0x8, R28 ;  /* 0x0000000800147825 */ /* 0x000fcc00078e021c */
[----:B------:R-:W2:Y:S01]  /*03a0*/  LDG.E.64 R20, desc[UR4][R20.64] ;  /* 0x0000000414147981 */ /* 0x000ea2000c1e1b00 */
[----:B----4-:R-:W-:-:S03]  /*03b0*/  DFMA R14, R16, R14, R18 ;  /* 0x0000000e100e722b */ /* 0x010fc60000000012 */
[----:B------:R-:W4:Y:S04]  /*03c0*/  LDG.E.64 R16, desc[UR4][R24.64+0x10] ;  /* 0x0000100418107981 */ /* 0x000f28000c1e1b00 */
[----:B------:R-:W4:Y:S01]  /*03d0*/  LDG.E.64 R18, desc[UR4][R28.64] ;  /* 0x000000041c127981 */ /* 0x000f22000c1e1b00 */
[----:B------:R-:W-:Y:S01]  /*03e0*/  VIADD R26, R26, 0x8 ;  /* 0x000000081a1a7836 */ /* 0x000fe20000000000 */
[----:B---3--:R-:W-:-:S04]  /*03f0*/  DFMA R10, R10, R12, R14 ;  /* 0x0000000c0a0a722b */ /* 0x008fc8000000000e */
[----:B------:R-:W-:Y:S01]  /*0400*/  ISETP.NE.AND P0, PT, R26, RZ, PT ;  /* 0x000000ff1a00720c */ /* 0x000fe20003f05270 */
[----:B------:R-:W-:Y:S02]  /*0410*/  VIADD R4, R4, 0x8 ;  /* 0x0000000804047836 */ /* 0x000fe40000000000 */
[----:B------:R-:W-:Y:S01]  /*0420*/  IMAD R27, R0, 0x8, R27 ;  /* 0x00000008001b7824 */ /* 0x000fe200078e021b */
[----:B----4-:R-:W-:-:S08]  /*0430*/  DFMA R10, R16, R18, R10 ;  /* 0x00000012100a722b */ /* 0x010fd0000000000a */
[----:B--2---:R-:W-:Y:S01]  /*0440*/  DFMA R14, R22, R20, R10 ;  /* 0x00000014160e722b */ /* 0x004fe2000000000a */
[----:B------:R-:W-:Y:S10]  /*0450*/  @P0 BRA `(.L_x_78) ;  /* 0xfffffffc00640947 */ /* 0x000ff4000383ffff */
.L_x_77:
[----:B------:R-:W-:Y:S05]  /*0460*/  BSYNC.RECONVERGENT B1 ;  /* 0x0000000000017941 */ /* 0x000fea0003800200 */
.L_x_76:
[----:B------:R-:W-:Y:S05]  /*0470*/  @!P1 BRA `(.L_x_75) ;  /* 0x0000000000d09947 */ /* 0x000fea0003800000 */
[----:B------:R-:W-:Y:S01]  /*0480*/  ISETP.GE.U32.AND P0, PT, R5, 0x4, PT ;  /* 0x000000040500780c */ /* 0x000fe20003f06070 */
[----:B------:R-:W-:Y:S01]  /*0490*/  BSSY.RECONVERGENT B1, `(.L_x_79) ;  /* 0x0000019000017945 */ /* 0x000fe20003800200 */
[----:B------:R-:W-:-:S04]  /*04a0*/  LOP3.LUT R26, R2, 0x3, RZ, 0xc0, !PT ;  /* 0x00000003021a7812 */ /* 0x000fc800078ec0ff */
[----:B------:R-:W-:-:S07]  /*04b0*/  ISETP.NE.AND P1, PT, R26, RZ, PT ;  /* 0x000000ff1a00720c */ /* 0x000fce0003f25270 */
[----:B------:R-:W-:Y:S06]  /*04c0*/  @!P0 BRA `(.L_x_80) ;  /* 0x0000000000548947 */ /* 0x000fec0003800000 */
[----:B------:R-:W0:Y:S01]  /*04d0*/  LDC.64 R10, c[0x0][0x380] ;  /* 0x0000e000ff0a7b82 */ /* 0x000e220000000a00 */
[----:B------:R-:W-:Y:S01]  /*04e0*/  IADD3 R25, PT, PT, R6, R7, RZ ;  /* 0x0000000706197210 */ /* 0x000fe20007ffe0ff */
[----:B------:R-:W-:-:S04]  /*04f0*/  IMAD R5, R7, R0, R3 ;  /* 0x0000000007057224 */ /* 0x000fc800078e0203 */
[----:B0-----:R-:W-:-:S04]  /*0500*/  IMAD.WIDE R24, R25, 0x8, R10 ;  /* 0x0000000819187825 */ /* 0x001fc800078e020a */
[----:B------:R-:W-:Y:S01]  /*0510*/  IMAD.WIDE R10, R5, 0x8, R10 ;  /* 0x00000008050a7825 */ /* 0x000fe200078e020a */
[----:B------:R-:W2:Y:S04]  /*0520*/  LDG.E.64 R16, desc[UR4][R24.64+0x10] ;  /* 0x0000100418107981 */ /* 0x000ea8000c1e1b00 */
[----:B------:R-:W3:Y:S01]  /*0530*/  LDG.E.64 R4, desc[UR4][R24.64] ;  /* 0x0000000418047981 */ /* 0x000ee2000c1e1b00 */
[----:B------:R-:W-:-:S03]  /*0540*/  IMAD.WIDE R28, R0, 0x8, R10 ;  /* 0x00000008001c7825 */ /* 0x000fc600078e020a */
[----:B------:R-:W3:Y:S04]  /*0550*/  LDG.E.64 R8, desc[UR4][R10.64] ;  /* 0x000000040a087981 */ /* 0x000ee8000c1e1b00 */
[----:B------:R0:W4:Y:S04]  /*0560*/  LDG.E.64 R12, desc[UR4][R28.64] ;  /* 0x000000041c0c7981 */ /* 0x000128000c1e1b00 */
[----:B------:R-:W5:Y:S04]  /*0570*/  LDG.E.64 R22, desc[UR4][R24.64+0x18] ;  /* 0x0000180418167981 */ /* 0x000f68000c1e1b00 */
[----:B------:R-:W4:Y:S01]  /*0580*/  LDG.E.64 R10, desc[UR4][R24.64+0x8] ;  /* 0x00000804180a7981 */ /* 0x000f22000c1e1b00 */
[----:B0-----:R-:W-:-:S05]  /*0590*/  IMAD.WIDE R28, R0, 0x8, R28 ;  /* 0x00000008001c7825 */ /* 0x001fca00078e021c */
[----:B------:R-:W2:Y:S01]  /*05a0*/  LDG.E.64 R18, desc[UR4][R28.64] ;  /* 0x000000041c127981 */ /* 0x000ea2000c1e1b00 */
[----:B------:R-:W-:-:S06]  /*05b0*/  IMAD.WIDE R20, R0, 0x8, R28 ;  /* 0x0000000800147825 */ /* 0x000fcc00078e021c */
[----:B------:R-:W5:Y:S01]  /*05c0*/  LDG.E.64 R20, desc[UR4][R20.64] ;  /* 0x0000000414147981 */ /* 0x000f62000c1e1b00 */
[----:B------:R-:W-:Y:S01]  /*05d0*/  VIADD R7, R7, 0x4 ;  /* 0x0000000407077836 */ /* 0x000fe20000000000 */
[----:B---3--:R-:W-:-:S08]  /*05e0*/  DFMA R4, R4, R8, R14 ;  /* 0x000000080404722b */ /* 0x008fd0000000000e */
[----:B----4-:R-:W-:-:S08]  /*05f0*/  DFMA R4, R10, R12, R4 ;  /* 0x0000000c0a04722b */ /* 0x010fd00000000004 */
[----:B--2---:R-:W-:-:S08]  /*0600*/  DFMA R4, R16, R18, R4 ;  /* 0x000000121004722b */ /* 0x004fd00000000004 */
[----:B-----5:R-:W-:-:S11]  /*0610*/  DFMA R14, R22, R20, R4 ;  /* 0x00000014160e722b */ /* 0x020fd60000000004 */
.L_x_80:
[----:B------:R-:W-:Y:S05]  /*0620*/  BSYNC.RECONVERGENT B1 ;  /* 0x0000000000017941 */ /* 0x000fea0003800200 */
.L_x_79:
[----:B------:R-:W-:Y:S05]  /*0630*/  @!P1 BRA `(.L_x_75) ;  /* 0x0000000000609947 */ /* 0x000fea0003800000 */
[----:B------:R-:W-:Y:S02]  /*0640*/  ISETP.NE.AND P0, PT, R26, 0x1, PT ;  /* 0x000000011a00780c */ /* 0x000fe40003f05270 */
[----:B------:R-:W-:-:S04]  /*0650*/  LOP3.LUT R2, R2, 0x1, RZ, 0xc0, !PT ;  /* 0x0000000102027812 */ /* 0x000fc800078ec0ff */
[----:B------:R-:W-:-:S07]  /*0660*/  ISETP.NE.U32.AND P1, PT, R2, 0x1, PT ;  /* 0x000000010200780c */ /* 0x000fce0003f25070 */
[----:B------:R-:W0:Y:S01]  /*0670*/  @P0 LDC.64 R4, c[0x0][0x380] ;  /* 0x0000e000ff040b82 */ /* 0x000e220000000a00 */
[----:B------:R-:W-:Y:S02]  /*0680*/  @P0 IMAD.IADD R17, R6, 0x1, R7 ;  /* 0x0000000106110824 */ /* 0x000fe400078e0207 */
[----:B------:R-:W-:-:S05]  /*0690*/  @P0 IMAD R21, R7, R0, R3 ;  /* 0x0000000007150224 */ /* 0x000fca00078e0203 */
[----:B------:R-:W1:Y:S01]  /*06a0*/  @!P1 LDC.64 R10, c[0x0][0x380] ;  /* 0x0000e000ff0a9b82 */ /* 0x000e620000000a00 */
[----:B------:R-:W-:-:S04]  /*06b0*/  @P0 VIADD R7, R7, 0x2 ;  /* 0x0000000207070836 */ /* 0x000fc80000000000 */
[----:B------:R-:W-:Y:S02]  /*06c0*/  @!P1 IMAD.IADD R19, R6, 0x1, R7 ;  /* 0x0000000106139824 */ /* 0x000fe400078e0207 */
[----:B0-----:R-:W-:-:S04]  /*06d0*/  @P0 IMAD.WIDE R16, R17, 0x8, R4 ;  /* 0x0000000811100825 */ /* 0x001fc800078e0204 */
[----:B------:R-:W-:Y:S02]  /*06e0*/  @P0 IMAD.WIDE R20, R21, 0x8, R4 ;  /* 0x0000000815140825 */ /* 0x000fe400078e0204 */
[----:B------:R-:W2:Y:S04]  /*06f0*/  @P0 LDG.E.64 R4, desc[UR4][R16.64] ;  /* 0x0000000410040981 */ /* 0x000ea8000c1e1b00 */
[----:B------:R-:W2:Y:S01]  /*0700*/  @P0 LDG.E.64 R8, desc[UR4][R20.64] ;  /* 0x0000000414080981 */ /* 0x000ea2000c1e1b00 */
[----:B------:R-:W-:-:S04]  /*0710*/  @P0 IMAD.WIDE R12, R0, 0x8, R20 ;  /* 0x00000008000c0825 */ /* 0x000fc800078e0214 */
[----:B------:R-:W-:Y:S02]  /*0720*/  @!P1 IMAD R23, R7, R0, R3 ;  /* 0x0000000007179224 */ /* 0x000fe400078e0203 */
[----:B------:R-:W3:Y:S01]  /*0730*/  @P0 LDG.E.64 R6, desc[UR4][R16.64+0x8] ;  /* 0x0000080410060981 */ /* 0x000ee2000c1e1b00 */
[----:B-1----:R-:W-:-:S03]  /*0740*/  @!P1 IMAD.WIDE R18, R19, 0x8, R10 ;  /* 0x0000000813129825 */ /* 0x002fc600078e020a */
[----:B------:R-:W3:Y:S01]  /*0750*/  @P0 LDG.E.64 R12, desc[UR4][R12.64] ;  /* 0x000000040c0c0981 */ /* 0x000ee2000c1e1b00 */
[----:B------:R-:W-:-:S03]  /*0760*/  @!P1 IMAD.WIDE R10, R23, 0x8, R10 ;  /* 0x00000008170a9825 */ /* 0x000fc600078e020a */
[----:B------:R-:W4:Y:S04]  /*0770*/  @!P1 LDG.E.64 R18, desc[UR4][R18.64] ;  /* 0x0000000412129981 */ /* 0x000f28000c1e1b00 */
[----:B------:R-:W4:Y:S01]  /*0780*/  @!P1 LDG.E.64 R10, desc[UR4][R10.64] ;  /* 0x000000040a0a9981 */ /* 0x000f22000c1e1b00 */
[----:B--2---:R-:W-:-:S08]  /*0790*/  @P0 DFMA R4, R4, R8, R14 ;  /* 0x000000080404022b */ /* 0x004fd0000000000e */
[----:B---3--:R-:W-:-:S08]  /*07a0*/  @P0 DFMA R14, R6, R12, R4 ;  /* 0x0000000c060e022b */ /* 0x008fd00000000004 */
[----:B----4-:R-:W-:-:S11]  /*07b0*/  @!P1 DFMA R14, R18, R10, R14 ;  /* 0x0000000a120e922b */ /* 0x010fd6000000000e */
.L_x_75:
[----:B------:R-:W-:Y:S05]  /*07c0*/  BSYNC.RECONVERGENT B0 ;  /* 0x0000000000007941 */ /* 0x000fea0003800200 */
.L_x_74:
[----:B------:R-:W0:Y:S01]  /*07d0*/  LDC.64 R6, c[0x0][0x380] ;  /* 0x0000e000ff067b82 */ /* 0x000e220000000a00 */
[----:B------:R-:W-:-:S04]  /*07e0*/  IMAD R5, R0, UR6, R3 ;  /* 0x0000000600057c24 */ /* 0x000fc8000f8e0203 */
[----:B0-----:R-:W-:-:S05]  /*07f0*/  IMAD.WIDE R4, R5, 0x8, R6 ;  /* 0x0000000805047825 */ /* 0x001fca00078e0206 */
[----:B------:R-:W2:Y:S01]  /*0800*/  LDG.E.64 R8, desc[UR4][R4.64] ;  /* 0x0000000404087981 */ /* 0x000ea2000c1e1b00 */
[----:B------:R-:W-:Y:S01]  /*0810*/  ISETP.GE.AND P0, PT, R3, UR6, PT ;  /* 0x0000000603007c0c */ /* 0x000fe2000bf06270 */
[----:B--2---:R-:W-:-:S07]  /*0820*/  DADD R8, R8, -R14 ;  /* 0x0000000008087229 */ /* 0x004fce000000080e */
[----:B------:R0:W-:Y:S05]  /*0830*/  STG.E.64 desc[UR4][R4.64], R8 ;  /* 0x0000000804007986 */ /* 0x0001ea000c101b04 */
[----:B------:R-:W-:Y:S05]  /*0840*/  @P0 EXIT ;  /* 0x000000000000094d */ /* 0x000fea0003800000 */
[----:B------:R-:W-:-:S04]  /*0850*/  IMAD R3, R3, R0, R3 ;  /* 0x0000000003037224 */ /* 0x000fc800078e0203 */
[----:B------:R-:W-:-:S06]  /*0860*/  IMAD.WIDE R6, R3, 0x8, R6 ;  /* 0x0000000803067825 */ /* 0x000fcc00078e0206 */
[----:B------:R-:W2:Y:S01]  /*0870*/  LDG.E.64 R6, desc[UR4][R6.64] ;  /* 0x0000000406067981 */ /* 0x000ea2000c1e1b00 */
[----:B------:R-:W-:Y:S01]  /*0880*/  IMAD.MOV.U32 R2, RZ, RZ, 0x1 ;  /* 0x00000001ff027424 */ /* 0x000fe200078e00ff */
[----:B------:R-:W-:Y:S01]  /*0890*/  FSETP.GEU.AND P1, PT, |R9|, 6.5827683646048100446e-37, PT ;  /* 0x036000000900780b */ /* 0x000fe20003f2e200 */
[----:B------:R-:W-:Y:S01]  /*08a0*/  BSSY.RECONVERGENT B0, `(.L_x_81) ;  /* 0x0000011000007945 */ /* 0x000fe20003800200 */
[----:B--2---:R-:W1:Y:S03]  /*08b0*/  MUFU.RCP64H R3, R7 ;  /* 0x0000000700037308 */ /* 0x004e660000001800 */
[----:B-1----:R-:W-:-:S08]  /*08c0*/  DFMA R10, -R6, R2, 1 ;  /* 0x3ff00000060a742b */ /* 0x002fd00000000102 */
[----:B------:R-:W-:-:S08]  /*08d0*/  DFMA R10, R10, R10, R10 ;  /* 0x0000000a0a0a722b */ /* 0x000fd0000000000a */
[----:B------:R-:W-:-:S08]  /*08e0*/  DFMA R10, R2, R10, R2 ;  /* 0x0000000a020a722b */ /* 0x000fd00000000002 */
[----:B------:R-:W-:-:S08]  /*08f0*/  DFMA R2, -R6, R10, 1 ;  /* 0x3ff000000602742b */ /* 0x000fd0000000010a */
[----:B------:R-:W-:-:S08]  /*0900*/  DFMA R2, R10, R2, R10 ;  /* 0x000000020a02722b */ /* 0x000fd0000000000a */
[----:B------:R-:W-:-:S08]  /*0910*/  DMUL R10, R8, R2 ;  /* 0x00000002080a7228 */ /* 0x000fd00000000000 */
[----:B------:R-:W-:-:S08]  /*0920*/  DFMA R12, -R6, R10, R8 ;  /* 0x0000000a060c722b */ /* 0x000fd00000000108 */
[----:B------:R-:W-:-:S10]  /*0930*/  DFMA R2, R2, R12, R10 ;  /* 0x0000000c0202722b */ /* 0x000fd4000000000a */
[----:B------:R-:W-:-:S05]  /*0940*/  FFMA R0, RZ, R7, R3 ;  /* 0x00000007ff007223 */ /* 0x000fca0000000003 */
[----:B------:R-:W-:-:S13]  /*0950*/  FSETP.GT.AND P0, PT, |R0|, 1.469367938527859385e-39, PT ;  /* 0x001000000000780b */ /* 0x000fda0003f04200 */
[----:B------:R-:W-:Y:S05]  /*0960*/  @P0 BRA P1, `(.L_x_82) ;  /* 0x0000000000100947 */ /* 0x000fea0000800000 */
[----:B------:R-:W-:-:S07]  /*0970*/  MOV R0, 0x990 ;  /* 0x0000099000007802 */ /* 0x000fce0000000f00 */
[----:B0-----:R-:W-:Y:S05]  /*0980*/  CALL.REL.NOINC `($__internal_1_$__cuda_sm20_div_rn_f64_full) ;  /* 0x0000000000147944 */ /* 0x001fea0003c00000 */
[----:B------:R-:W-:Y:S01]  /*0990*/  IMAD.MOV.U32 R2, RZ, RZ, R12 ;  /* 0x000000ffff027224 */ /* 0x000fe200078e000c */
[----:B------:R-:W-:-:S07]  /*09a0*/  MOV R3, R13 ;  /* 0x0000000d00037202 */ /* 0x000fce0000000f00 */
.L_x_82:
[----:B------:R-:W-:Y:S05]  /*09b0*/  BSYNC.RECONVERGENT B0 ;  /* 0x0000000000007941 */ /* 0x000fea0003800200 */
.L_x_81:
[----:B------:R-:W-:Y:S01]  /*09c0*/  STG.E.64 desc[UR4][R4.64], R2 ;  /* 0x0000000204007986 */ /* 0x000fe2000c101b04 */
[----:B------:R-:W-:Y:S05]  /*09d0*/  EXIT ;  /* 0x000000000000794d */ /* 0x000fea0003800000 */
        .weak           $__internal_1_$__cuda_sm20_div_rn_f64_full
        .type           $__internal_1_$__cuda_sm20_div_rn_f64_full,@function
        .size           $__internal_1_$__cuda_sm20_div_rn_f64_full,(.L_x_112 - $__internal_1_$__cuda_sm20_div_rn_f64_full)
$__internal_1_$__cuda_sm20_div_rn_f64_full:
[C---:B------:R-:W-:Y:S01]  /*09e0*/  FSETP.GEU.AND P0, PT, |R7|.reuse, 1.469367938527859385e-39, PT ;  /* 0x001000000700780b */ /* 0x040fe20003f0e200 */
[----:B------:R-:W-:Y:S01]  /*09f0*/  IMAD.MOV.U32 R16, RZ, RZ, 0x1 ;  /* 0x00000001ff107424 */ /* 0x000fe200078e00ff */
[----:B------:R-:W-:Y:S01]  /*0a00*/  LOP3.LUT R2, R7, 0x800fffff, RZ, 0xc0, !PT ;  /* 0x800fffff07027812 */ /* 0x000fe200078ec0ff */
[----:B------:R-:W-:Y:S01]  /*0a10*/  BSSY.RECONVERGENT B1, `(.L_x_83) ;  /* 0x0000055000017945 */ /* 0x000fe20003800200 */
[C---:B------:R-:W-:Y:S02]  /*0a20*/  FSETP.GEU.AND P2, PT, |R9|.reuse, 1.469367938527859385e-39, PT ;  /* 0x001000000900780b */ /* 0x040fe40003f4e200 */
[----:B------:R-:W-:Y:S01]  /*0a30*/  LOP3.LUT R3, R2, 0x3ff00000, RZ, 0xfc, !PT ;  /* 0x3ff0000002037812 */ /* 0x000fe200078efcff */
[----:B------:R-:W-:Y:S01]  /*0a40*/  IMAD.MOV.U32 R2, RZ, RZ, R6 ;  /* 0x000000ffff027224 */ /* 0x000fe200078e0006 */
[----:B------:R-:W-:Y:S02]  /*0a50*/  LOP3.LUT R12, R9, 0x7ff00000, RZ, 0xc0, !PT ;  /* 0x7ff00000090c7812 */ /* 0x000fe400078ec0ff */
[----:B------:R-:W-:-:S03]  /*0a60*/  LOP3.LUT R15, R7, 0x7ff00000, RZ, 0xc0, !PT ;  /* 0x7ff00000070f7812 */ /* 0x000fc600078ec0ff */
[----:B------:R-:W-:Y:S01]  /*0a70*/  @!P0 DMUL R2, R6, 8.98846567431157953865e+307 ;  /* 0x7fe0000006028828 */ /* 0x000fe20000000000 */
[----:B------:R-:W-:-:S03]  /*0a80*/  ISETP.GE.U32.AND P1, PT, R12, R15, PT ;  /* 0x0000000f0c00720c */ /* 0x000fc60003f26070 */
[----:B------:R-:W-:Y:S01]  /*0a90*/  @!P2 LOP3.LUT R13, R7, 0x7ff00000, RZ, 0xc0, !PT ;  /* 0x7ff00000070da812 */ /* 0x000fe200078ec0ff */
[----:B------:R-:W-:Y:S01]  /*0aa0*/  @!P2 IMAD.MOV.U32 R18, RZ, RZ, RZ ;  /* 0x000000ffff12a224 */ /* 0x000fe200078e00ff */
[----:B------:R-:W0:Y:S02]  /*0ab0*/  MUFU.RCP64H R17, R3 ;  /* 0x0000000300117308 */ /* 0x000e240000001800 */
[----:B------:R-:W-:Y:S01]  /*0ac0*/  @!P2 ISETP.GE.U32.AND P3, PT, R12, R13, PT ;  /* 0x0000000d0c00a20c */ /* 0x000fe20003f66070 */
[----:B------:R-:W-:-:S05]  /*0ad0*/  IMAD.MOV.U32 R13, RZ, RZ, 0x1ca00000 ;  /* 0x1ca00000ff0d7424 */ /* 0x000fca00078e00ff */
[----:B------:R-:W-:-:S04]  /*0ae0*/  @!P2 SEL R19, R13, 0x63400000, !P3 ;  /* 0x634000000d13a807 */ /* 0x000fc80005800000 */
[----:B------:R-:W-:-:S04]  /*0af0*/  @!P2 LOP3.LUT R19, R19, 0x80000000, R9, 0xf8, !PT ;  /* 0x800000001313a812 */ /* 0x000fc800078ef809 */
[----:B------:R-:W-:Y:S01]  /*0b00*/  @!P2 LOP3.LUT R19, R19, 0x100000, RZ, 0xfc, !PT ;  /* 0x001000001313a812 */ /* 0x000fe200078efcff */
[----:B0-----:R-:W-:-:S08]  /*0b10*/  DFMA R10, R16, -R2, 1 ;  /* 0x3ff00000100a742b */ /* 0x001fd00000000802 */
[----:B------:R-:W-:-:S08]  /*0b20*/  DFMA R10, R10, R10, R10 ;  /* 0x0000000a0a0a722b */ /* 0x000fd0000000000a */
[----:B------:R-:W-:Y:S01]  /*0b30*/  DFMA R16, R16, R10, R16 ;  /* 0x0000000a1010722b */ /* 0x000fe20000000010 */
[----:B------:R-:W-:Y:S01]  /*0b40*/  SEL R11, R13, 0x63400000, !P1 ;  /* 0x634000000d0b7807 */ /* 0x000fe20004800000 */
[----:B------:R-:W-:-:S03]  /*0b50*/  IMAD.MOV.U32 R10, RZ, RZ, R8 ;  /* 0x000000ffff0a7224 */ /* 0x000fc600078e0008 */
[----:B------:R-:W-:-:S03]  /*0b60*/  LOP3.LUT R11, R11, 0x800fffff, R9, 0xf8, !PT ;  /* 0x800fffff0b0b7812 */ /* 0x000fc600078ef809 */
[----:B------:R-:W-:-:S03]  /*0b70*/  DFMA R20, R16, -R2, 1 ;  /* 0x3ff000001014742b */ /* 0x000fc60000000802 */
[----:B------:R-:W-:-:S05]  /*0b80*/  @!P2 DFMA R10, R10, 2, -R18 ;  /* 0x400000000a0aa82b */ /* 0x000fca0000000812 */
[----:B------:R-:W-:Y:S01]  /*0b90*/  DFMA R16, R16, R20, R16 ;  /* 0x000000141010722b */ /* 0x000fe20000000010 */
[----:B------:R-:W-:Y:S01]  /*0ba0*/  IMAD.MOV.U32 R21, RZ, RZ, R12 ;  /* 0x000000ffff157224 */ /* 0x000fe200078e000c */
[----:B------:R-:W-:Y:S02]  /*0bb0*/  MOV R20, R15 ;  /* 0x0000000f00147202 */ /* 0x000fe40000000f00 */
[----:B------:R-:W-:Y:S02]  /*0bc0*/  @!P0 LOP3.LUT R20, R3, 0x7ff00000, RZ, 0xc0, !PT ;  /* 0x7ff0000003148812 */ /* 0x000fe400078ec0ff */
[----:B------:R-:W-:Y:S02]  /*0bd0*/  @!P2 LOP3.LUT R21, R11, 0x7ff00000, RZ, 0xc0, !PT ;  /* 0x7ff000000b15a812 */ /* 0x000fe400078ec0ff */
[----:B------:R-:W-:Y:S01]  /*0be0*/  DMUL R18, R16, R10 ;  /* 0x0000000a10127228 */ /* 0x000fe20000000000 */
[----:B------:R-:W-:Y:S02]  /*0bf0*/  VIADD R23, R20, 0xffffffff ;  /* 0xffffffff14177836 */ /* 0x000fe40000000000 */
[----:B------:R-:W-:-:S05]  /*0c00*/  VIADD R22, R21, 0xffffffff ;  /* 0xffffffff15167836 */ /* 0x000fca0000000000 */
[----:B------:R-:W-:Y:S01]  /*0c10*/  DFMA R14, R18, -R2, R10 ;  /* 0x80000002120e722b */ /* 0x000fe2000000000a */
[----:B------:R-:W-:-:S04]  /*0c20*/  ISETP.GT.U32.AND P0, PT, R22, 0x7feffffe, PT ;  /* 0x7feffffe1600780c */ /* 0x000fc80003f04070 */
[----:B------:R-:W-:-:S03]  /*0c30*/  ISETP.GT.U32.OR P0, PT, R23, 0x7feffffe, P0 ;  /* 0x7feffffe1700780c */ /* 0x000fc60000704470 */
[----:B------:R-:W-:-:S10]  /*0c40*/  DFMA R14, R16, R14, R18 ;  /* 0x0000000e100e722b */ /* 0x000fd40000000012 */
[----:B------:R-:W-:Y:S05]  /*0c50*/  @P0 BRA `(.L_x_84) ;  /* 0x00000000006c0947 */ /* 0x000fea0003800000 */
[----:B------:R-:W-:-:S04]  /*0c60*/  LOP3.LUT R9, R7, 0x7ff00000, RZ, 0xc0, !PT ;  /* 0x7ff0000007097812 */ /* 0x000fc800078ec0ff */
[CC--:B------:R-:W-:Y:S02]  /*0c70*/  VIADDMNMX R8, R12.reuse, -R9.reuse, 0xb9600000, !PT ;  /* 0xb96000000c087446 */ /* 0x0c0fe40007800909 */
[----:B------:R-:W-:Y:S02]  /*0c80*/  ISETP.GE.U32.AND P0, PT, R12, R9, PT ;  /* 0x000000090c00720c */ /* 0x000fe40003f06070 */
[----:B------:R-:W-:Y:S02]  /*0c90*/  VIMNMX R8, PT, PT, R8, 0x46a00000, PT ;  /* 0x46a0000008087848 */ /* 0x000fe40003fe0100 */
[----:B------:R-:W-:-:S05]  /*0ca0*/  SEL R13, R13, 0x63400000, !P0 ;  /* 0x634000000d0d7807 */ /* 0x000fca0004000000 */
[----:B------:R-:W-:Y:S02]  /*0cb0*/  IMAD.IADD R16, R8, 0x1, -R13 ;  /* 0x0000000108107824 */ /* 0x000fe400078e0a0d */
[----:B------:R-:W-:Y:S02]  /*0cc0*/  IMAD.MOV.U32 R8, RZ, RZ, RZ ;  /* 0x000000ffff087224 */ /* 0x000fe400078e00ff */
[----:B------:R-:W-:-:S06]  /*0cd0*/  VIADD R9, R16, 0x7fe00000 ;  /* 0x7fe0000010097836 */ /* 0x000fcc0000000000 */
[----:B------:R-:W-:-:S10]  /*0ce0*/  DMUL R12, R14, R8 ;  /* 0x000000080e0c7228 */ /* 0x000fd40000000000 */
[----:B------:R-:W-:-:S13]  /*0cf0*/  FSETP.GTU.AND P0, PT, |R13|, 1.469367938527859385e-39, PT ;  /* 0x001000000d00780b */ /* 0x000fda0003f0c200 */
[----:B------:R-:W-:Y:S05]  /*0d00*/  @P0 BRA `(.L_x_85) ;  /* 0x0000000000940947 */ /* 0x000fea0003800000 */
[----:B------:R-:W-:Y:S01]  /*0d10*/  DFMA R2, R14, -R2, R10 ;  /* 0x800000020e02722b */ /* 0x000fe2000000000a */
[----:B------:R-:W-:-:S09]  /*0d20*/  IMAD.MOV.U32 R8, RZ, RZ, RZ ;  /* 0x000000ffff087224 */ /* 0x000fd200078e00ff */
[C---:B------:R-:W-:Y:S02]  /*0d30*/  FSETP.NEU.AND P0, PT, R3.reuse, RZ, PT ;  /* 0x000000ff0300720b */ /* 0x040fe40003f0d000 */
[----:B------:R-:W-:-:S04]  /*0d40*/  LOP3.LUT R7, R3, 0x80000000, R7, 0x48, !PT ;  /* 0x8000000003077812 */ /* 0x000fc800078e4807 */
[----:B------:R-:W-:-:S07]  /*0d50*/  LOP3.LUT R9, R7, R9, RZ, 0xfc, !PT ;  /* 0x0000000907097212 */ /* 0x000fce00078efcff */
[----:B------:R-:W-:Y:S05]  /*0d60*/  @!P0 BRA `(.L_x_85) ;  /* 0x00000000007c8947 */ /* 0x000fea0003800000 */
[----:B------:R-:W-:Y:S01]  /*0d70*/  IADD3 R3, PT, PT, -R16, RZ, RZ ;  /* 0x000000ff10037210 */ /* 0x000fe20007ffe1ff */
[----:B------:R-:W-:Y:S01]  /*0d80*/  IMAD.MOV.U32 R2, RZ, RZ, RZ ;  /* 0x000000ffff027224 */ /* 0x000fe200078e00ff */
[----:B------:R-:W-:-:S05]  /*0d90*/  DMUL.RP R8, R14, R8 ;  /* 0x000000080e087228 */ /* 0x000fca0000008000 */
[----:B------:R-:W-:-:S05]  /*0da0*/  DFMA R2, R12, -R2, R14 ;  /* 0x800000020c02722b */ /* 0x000fca000000000e */
[----:B------:R-:W-:Y:S02]  /*0db0*/  LOP3.LUT R7, R9, R7, RZ, 0x3c, !PT ;  /* 0x0000000709077212 */ /* 0x000fe400078e3cff */
[----:B------:R-:W-:-:S04]  /*0dc0*/  IADD3 R2, PT, PT, -R16, -0x43300000, RZ ;  /* 0xbcd0000010027810 */ /* 0x000fc80007ffe1ff */
[----:B------:R-:W-:-:S04]  /*0dd0*/  FSETP.NEU.AND P0, PT, |R3|, R2, PT ;  /* 0x000000020300720b */ /* 0x000fc80003f0d200 */
[----:B------:R-:W-:Y:S02]  /*0de0*/  FSEL R12, R8, R12, !P0 ;  /* 0x0000000c080c7208 */ /* 0x000fe40004000000 */
[----:B------:R-:W-:Y:S01]  /*0df0*/  FSEL R13, R7, R13, !P0 ;  /* 0x0000000d070d7208 */ /* 0x000fe20004000000 */
[----:B------:R-:W-:Y:S06]  /*0e00*/  BRA `(.L_x_85) ;  /* 0x0000000000547947 */ /* 0x000fec0003800000 */
.L_x_84:
[----:B------:R-:W-:-:S14]  /*0e10*/  DSETP.NAN.AND P0, PT, R8, R8, PT ;  /* 0x000000080800722a */ /* 0x000fdc0003f08000 */
[----:B------:R-:W-:Y:S05]  /*0e20*/  @P0 BRA `(.L_x_86) ;  /* 0x0000000000440947 */ /* 0x000fea0003800000 */
[----:B------:R-:W-:-:S14]  /*0e30*/  DSETP.NAN.AND P0, PT, R6, R6, PT ;  /* 0x000000060600722a */ /* 0x000fdc0003f08000 */
[----:B------:R-:W-:Y:S05]  /*0e40*/  @P0 BRA `(.L_x_87) ;  /* 0x0000000000300947 */ /* 0x000fea0003800000 */
[----:B------:R-:W-:Y:S01]  /*0e50*/  ISETP.NE.AND P0, PT, R21, R20, PT ;  /* 0x000000141500720c */ /* 0x000fe20003f05270 */
[----:B------:R-:W-:Y:S02]  /*0e60*/  IMAD.MOV.U32 R12, RZ, RZ, 0x0 ;  /* 0x00000000ff0c7424 */ /* 0x000fe400078e00ff */
[----:B------:R-:W-:-:S10]  /*0e70*/  IMAD.MOV.U32 R13, RZ, RZ, -0x80000 ;  /* 0xfff80000ff0d7424 */ /* 0x000fd400078e00ff */
[----:B------:R-:W-:Y:S05]  /*0e80*/  @!P0 BRA `(.L_x_85) ;  /* 0x0000000000348947 */ /* 0x000fea0003800000 */
[----:B------:R-:W-:Y:S02]  /*0e90*/  ISETP.NE.AND P0, PT, R21, 0x7ff00000, PT ;  /* 0x7ff000001500780c */ /* 0x000fe40003f05270 */
[----:B------:R-:W-:Y:S02]  /*0ea0*/  LOP3.LUT R13, R9, 0x80000000, R7, 0x48, !PT ;  /* 0x80000000090d7812 */ /* 0x000fe400078e4807 */
[----:B------:R-:W-:-:S13]  /*0eb0*/  ISETP.EQ.OR P0, PT, R20, RZ, !P0 ;  /* 0x000000ff1400720c */ /* 0x000fda0004702670 */
[----:B------:R-:W-:Y:S01]  /*0ec0*/  @P0 LOP3.LUT R2, R13, 0x7ff00000, RZ, 0xfc, !PT ;  /* 0x7ff000000d020812 */ /* 0x000fe200078efcff */
[----:B------:R-:W-:Y:S02]  /*0ed0*/  @!P0 IMAD.MOV.U32 R12, RZ, RZ, RZ ;  /* 0x000000ffff0c8224 */ /* 0x000fe400078e00ff */
[----:B------:R-:W-:Y:S01]  /*0ee0*/  @P0 IMAD.MOV.U32 R12, RZ, RZ, RZ ;  /* 0x000000ffff0c0224 */ /* 0x000fe200078e00ff */
[----:B------:R-:W-:Y:S01]  /*0ef0*/  @P0 MOV R13, R2 ;  /* 0x00000002000d0202 */ /* 0x000fe20000000f00 */
[----:B------:R-:W-:Y:S06]  /*0f00*/  BRA `(.L_x_85) ;  /* 0x0000000000147947 */ /* 0x000fec0003800000 */
.L_x_87:
[----:B------:R-:W-:Y:S01]  /*0f10*/  LOP3.LUT R13, R7, 0x80000, RZ, 0xfc, !PT ;  /* 0x00080000070d7812 */ /* 0x000fe200078efcff */
[----:B------:R-:W-:Y:S01]  /*0f20*/  IMAD.MOV.U32 R12, RZ, RZ, R6 ;  /* 0x000000ffff0c7224 */ /* 0x000fe200078e0006 */
[----:B------:R-:W-:Y:S06]  /*0f30*/  BRA `(.L_x_85) ;  /* 0x0000000000087947 */ /* 0x000fec0003800000 */
.L_x_86:
[----:B------:R-:W-:Y:S01]  /*0f40*/  LOP3.LUT R13, R9, 0x80000, RZ, 0xfc, !PT ;  /* 0x00080000090d7812 */ /* 0x000fe200078efcff */
[----:B------:R-:W-:-:S07]  /*0f50*/  IMAD.MOV.U32 R12, RZ, RZ, R8 ;  /* 0x000000ffff0c7224 */ /* 0x000fce00078e0008 */
.L_x_85:
[----:B------:R-:W-:Y:S05]  /*0f60*/  BSYNC.RECONVERGENT B1 ;  /* 0x0000000000017941 */ /* 0x000fea0003800200 */
.L_x_83:
[----:B------:R-:W-:Y:S02]  /*0f70*/  IMAD.MOV.U32 R2, RZ, RZ, R0 ;  /* 0x000000ffff027224 */ /* 0x000fe400078e0000 */
[----:B------:R-:W-:-:S04]  /*0f80*/  IMAD.MOV.U32 R3, RZ, RZ, 0x0 ;  /* 0x00000000ff037424 */ /* 0x000fc800078e00ff */
[----:B------:R-:W-:Y:S05]  /*0f90*/  RET.REL.NODEC R2 `(_ZN12Matrix2d_gpu9LU_kernelIdEEvPT_ii) ;  /* 0xfffffff002187950 */ /* 0x000fea0003c3ffff */
.L_x_88:
        /* <DEDUP_REMOVED lines=14> */
.L_x_112:


//--------------------- .text._ZN12Matrix2d_gpu10cov_kernelIdEEvPT_S2_S2_iiii --------------------------
	.section	.text._ZN12Matrix2d_gpu10cov_kernelIdEEvPT_S2_S2_iiii,"ax",@progbits
	.align	128
        .global         _ZN12Matrix2d_gpu10cov_kernelIdEEvPT_S2_S2_iiii
        .type           _ZN12Matrix2d_gpu10cov_kernelIdEEvPT_S2_S2_iiii,@function
        .size           _ZN12Matrix2d_gpu10cov_kernelIdEEvPT_S2_S2_iiii,(.L_x_120 - _ZN12Matrix2d_gpu10cov_kernelIdEEvPT_S2_S2_iiii)
        .other          _ZN12Matrix2d_gpu10cov_kernelIdEEvPT_S2_S2_iiii,@"STO_CUDA_ENTRY STV_DEFAULT"
_ZN12Matrix2d_gpu10cov_kernelIdEEvPT_S2_S2_iiii:
.text._ZN12Matrix2d_gpu10cov_kernelIdEEvPT_S2_S2_iiii:
[----:B------:R-:W-:Y:S01]  /*0000*/  LDC R1, c[0x0][0x37c] ;  /* 0x0000df00ff017b82 */ /* 0x000fe20000000800 */
[----:B------:R-:W0:Y:S07]  /*0010*/  S2R R3, SR_TID.X ;  /* 0x0000000000037919 */ /* 0x000e2e0000002100 */
[----:B------:R-:W0:Y:S01]  /*0020*/  S2UR UR8, SR_CTAID.X ;  /* 0x00000000000879c3 */ /* 0x000e220000002500 */
[----:B------:R-:W1:Y:S01]  /*0030*/  LDCU.64 UR4, c[0x0][0x398] ;  /* 0x00007300ff0477ac */ /* 0x000e620008000a00 */
[----:B------:R-:W2:Y:S01]  /*0040*/  S2R R5, SR_TID.Y ;  /* 0x0000000000057919 */ /* 0x000ea20000002200 */
[----:B------:R-:W1:Y:S05]  /*0050*/  LDCU.64 UR6, c[0x0][0x3a0] ;  /* 0x00007400ff0677ac */ /* 0x000e6a0008000a00 */
[----:B------:R-:W0:Y:S08]  /*0060*/  LDC R2, c[0x0][0x360] ;  /* 0x0000d800ff027b82 */ /* 0x000e300000000800 */
[----:B------:R-:W2:Y:S01]  /*0070*/  S2UR UR9, SR_CTAID.Y ;  /* 0x00000000000979c3 */ /* 0x000ea20000002600 */
[----:B-1----:R-:W-:-:S07]  /*0080*/  UIADD3 UR5, UPT, UPT, UR5, -UR7, URZ ;  /* 0x8000000705057290 */ /* 0x002fce000fffe0ff */
[----:B------:R-:W2:Y:S01]  /*0090*/  LDC R0, c[0x0][0x364] ;  /* 0x0000d900ff007b82 */ /* 0x000ea20000000800 */
[----:B------:R-:W-:Y:S01]  /*00a0*/  UIADD3 UR4, UPT, UPT, UR4, -UR6, URZ ;  /* 0x8000000604047290 */ /* 0x000fe2000fffe0ff */
[----:B0-----:R-:W-:-:S05]  /*00b0*/  IMAD R2, R2, UR8, R3 ;  /* 0x0000000802027c24 */ /* 0x001fca000f8e0203 */
[----:B------:R-:W-:Y:S01]  /*00c0*/  ISETP.GT.AND P0, PT, R2, UR5, PT ;  /* 0x0000000502007c0c */ /* 0x000fe2000bf04270 */
[----:B--2---:R-:W-:-:S05]  /*00d0*/  IMAD R3, R0, UR9, R5 ;  /* 0x0000000900037c24 */ /* 0x004fca000f8e0205 */
[----:B------:R-:W-:-:S13]  /*00e0*/  ISETP.GT.OR P0, PT, R3, UR4, P0 ;  /* 0x0000000403007c0c */ /* 0x000fda0008704670 */
[----:B------:R-:W-:Y:S05]  /*00f0*/  @P0 EXIT ;  /* 0x000000000000094d */ /* 0x000fea0003800000 */
[----:B------:R-:W-:Y:S01]  /*0100*/  UISETP.LT.AND UP0, UPT, UR6, UR7, UPT ;  /* 0x000000070600728c */ /* 0x000fe2000bf01270 */
[----:B------:R-:W-:Y:S01]  /*0110*/  CS2R R4, SRZ ;  /* 0x0000000000047805 */ /* 0x000fe2000001ff00 */
[----:B------:R-:W0:Y:S02]  /*0120*/  LDCU.64 UR12, c[0x0][0x358] ;  /* 0x00006b00ff0c77ac */ /* 0x000e240008000a00 */
[----:B------:R-:W-:-:S04]  /*0130*/  USEL UR4, UR6, UR7, UP0 ;  /* 0x0000000706047287 */ /* 0x000fc80008000000 */
[----:B------:R-:W-:-:S09]  /*0140*/  UISETP.GE.AND UP0, UPT, UR4, 0x1, UPT ;  /* 0x000000010400788c */ /* 0x000fd2000bf06270 */
[----:B------:R-:W-:Y:S05]  /*0150*/  BRA.U !UP0, `(.L_x_89) ;  /* 0x0000000d08a07547 */ /* 0x000fea000b800000 */
[----:B------:R-:W-:Y:S01]  /*0160*/  SHF.R.S32.HI R4, RZ, 0x1f, R2 ;  /* 0x0000001fff047819 */ /* 0x000fe20000011402 */
[----:B------:R-:W-:Y:S01]  /*0170*/  IMAD.MOV.U32 R0, RZ, RZ, RZ ;  /* 0x000000ffff007224 */ /* 0x000fe200078e00ff */
[----:B------:R-:W-:Y:S02]  /*0180*/  ULOP3.LUT UR8, UR7, 0x7, URZ, 0xc0, !UPT ;  /* 0x0000000707087892 */ /* 0x000fe4000f8ec0ff */
[----:B------:R-:W-:Y:S02]  /*0190*/  ULOP3.LUT UR9, UR7, 0x3, URZ, 0xc0, !UPT ;  /* 0x0000000307097892 */ /* 0x000fe4000f8ec0ff */
[----:B------:R-:W-:Y:S01]  /*01a0*/  ULOP3.LUT UR10, UR7, 0x7ffffff8, URZ, 0xc0, !UPT ;  /* 0x7ffffff8070a7892 */ /* 0x000fe2000f8ec0ff */
[----:B------:R-:W-:-:S11]  /*01b0*/  UMOV UR4, URZ ;  /* 0x000000ff00047c82 */ /* 0x000fd60008000000 */
.L_x_96:
[----:B-1----:R-:W1:Y:S01]  /*01c0*/  LDCU.64 UR14, c[0x0][0x3a0] ;  /* 0x00007400ff0e77ac */ /* 0x002e620008000a00 */
[----:B------:R-:W-:Y:S02]  /*01d0*/  VIADD R5, R3, UR4 ;  /* 0x0000000403057c36 */ /* 0x000fe40008000000 */
[----:B------:R-:W-:Y:S01]  /*01e0*/  IMAD.MOV.U32 R6, RZ, RZ, RZ ;  /* 0x000000ffff067224 */ /* 0x000fe200078e00ff */
[----:B--2---:R-:W2:Y:S01]  /*01f0*/  LDCU UR6, c[0x0][0x39c] ;  /* 0x00007380ff0677ac */ /* 0x004ea20008000800 */
[----:B-1----:R-:W-:Y:S02]  /*0200*/  UISETP.GE.U32.AND UP1, UPT, UR15, 0x8, UPT ;  /* 0x000000080f00788c */ /* 0x002fe4000bf26070 */
[----:B------:R-:W-:Y:S02]  /*0210*/  UIMAD UR16, UR4, UR15, URZ ;  /* 0x0000000f041072a4 */ /* 0x000fe4000f8e02ff */
[----:B------:R-:W-:Y:S01]  /*0220*/  UIADD3 UR4, UPT, UPT, UR4, 0x1, URZ ;  /* 0x0000000104047890 */ /* 0x000fe2000fffe0ff */
[----:B--2---:R-:W-:-:S03]  /*0230*/  IMAD R7, R5, UR6, RZ ;  /* 0x0000000605077c24 */ /* 0x004fc6000f8e02ff */
[----:B------:R-:W-:Y:S01]  /*0240*/  UISETP.NE.AND UP0, UPT, UR4, UR14, UPT ;  /* 0x0000000e0400728c */ /* 0x000fe2000bf05270 */
[----:B0--34-:R-:W-:Y:S10]  /*0250*/  BRA.U !UP1, `(.L_x_90) ;  /* 0x0000000509707547 */ /* 0x019ff4000b800000 */
[----:B------:R-:W1:Y:S01]  /*0260*/  LDC.64 R8, c[0x0][0x390] ;  /* 0x0000e400ff087b82 */ /* 0x000e620000000a00 */
[----:B------:R-:W2:Y:S01]  /*0270*/  LDCU UR6, c[0x0][0x398] ;  /* 0x00007300ff0677ac */ /* 0x000ea20008000800 */
[----:B------:R-:W-:Y:S01]  /*0280*/  SHF.R.S32.HI R25, RZ, 0x1f, R7 ;  /* 0x0000001fff197819 */ /* 0x000fe20000011407 */
[----:B------:R-:W-:Y:S01]  /*0290*/  IMAD.MOV.U32 R27, RZ, RZ, RZ ;  /* 0x000000ffff1b7224 */ /* 0x000fe200078e00ff */
[----:B------:R-:W3:Y:S01]  /*02a0*/  LDCU.64 UR18, c[0x0][0x398] ;  /* 0x00007300ff1277ac */ /* 0x000ee20008000a00 */
[----:B------:R-:W4:Y:S01]  /*02b0*/  LDCU.64 UR14, c[0x0][0x388] ;  /* 0x00007100ff0e77ac */ /* 0x000f220008000a00 */
[----:B--2---:R-:W-:-:S13]  /*02c0*/  ISETP.GE.AND P3, PT, R5, UR6, PT ;  /* 0x0000000605007c0c */ /* 0x004fda000bf66270 */
.L_x_91:
[----:B------:R-:W-:Y:S01]  /*02d0*/  IMAD.IADD R6, R2, 0x1, R27 ;  /* 0x0000000102067824 */ /* 0x000fe200078e021b */
[----:B---3--:R-:W-:-:S04]  /*02e0*/  UMOV UR6, UR19 ;  /* 0x0000001300067c82 */ /* 0x008fc80008000000 */
[----:B------:R-:W-:-:S04]  /*02f0*/  ISETP.GE.AND P1, PT, R6, UR6, PT ;  /* 0x0000000606007c0c */ /* 0x000fc8000bf26270 */
[----:B------:R-:W-:-:S04]  /*0300*/  ISETP.GT.AND P1, PT, R6, -0x1, !P1 ;  /* 0xffffffff0600780c */ /* 0x000fc80004f24270 */
[----:B------:R-:W-:-:S13]  /*0310*/  ISETP.GE.OR P1, PT, R5, UR18, !P1 ;  /* 0x0000001205007c0c */ /* 0x000fda000cf26670 */
[----:B--2---:R-:W2:Y:S01]  /*0320*/  @!P1 LDC.64 R22, c[0x0][0x390] ;  /* 0x0000e400ff169b82 */ /* 0x004ea20000000a00 */
[----:B------:R-:W-:Y:S02]  /*0330*/  @!P1 VIADD R13, R27, UR16 ;  /* 0x000000101b0d9c36 */ /* 0x000fe40008000000 */
[----:B------:R-:W-:-:S05]  /*0340*/  @!P1 IMAD.IADD R19, R7, 0x1, R6 ;  /* 0x0000000107139824 */ /* 0x000fca00078e0206 */
[----:B------:R-:W3:Y:S01]  /*0350*/  @!P1 LDC.64 R10, c[0x0][0x388] ;  /* 0x0000e200ff0a9b82 */ /* 0x000ee20000000a00 */
[----:B--2---:R-:W-:-:S06]  /*0360*/  @!P1 IMAD.WIDE.U32 R22, R13, 0x8, R22 ;  /* 0x000000080d169825 */ /* 0x004fcc00078e0016 */
[----:B0-----:R-:W2:Y:S01]  /*0370*/  @!P1 LDG.E.64 R22, desc[UR12][R22.64] ;  /* 0x0000000c16169981 */ /* 0x001ea2000c1e1b00 */
[----:B---3--:R-:W-:-:S06]  /*0380*/  @!P1 IMAD.WIDE R18, R19, 0x8, R10 ;  /* 0x0000000813129825 */ /* 0x008fcc00078e020a */
[----:B------:R-:W2:Y:S01]  /*0390*/  @!P1 LDG.E.64 R18, desc[UR12][R18.64] ;  /* 0x0000000c12129981 */ /* 0x000ea2000c1e1b00 */
[----:B------:R-:W-:Y:S01]  /*03a0*/  VIADD R10, R6, 0x1 ;  /* 0x00000001060a7836 */ /* 0x000fe20000000000 */
[----:B------:R-:W-:Y:S02]  /*03b0*/  SHF.R.S32.HI R11, RZ, 0x1f, R27 ;  /* 0x0000001fff0b7819 */ /* 0x000fe4000001141b */
[----:B------:R-:W-:Y:S02]  /*03c0*/  IADD3 R15, P2, PT, R27, UR16, RZ ;  /* 0x000000101b0f7c10 */ /* 0x000fe4000ff5e0ff */
[C---:B------:R-:W-:Y:S02]  /*03d0*/  ISETP.GE.OR P0, PT, R10.reuse, UR6, P3 ;  /* 0x000000060a007c0c */ /* 0x040fe40009f06670 */
[----:B------:R-:W-:Y:S02]  /*03e0*/  IADD3 R13, P4, P5, R7, R27, R2 ;  /* 0x0000001b070d7210 */ /* 0x000fe40007d9e002 */
[----:B------:R-:W-:Y:S01]  /*03f0*/  ISETP.LT.OR P0, PT, R10, RZ, P0 ;  /* 0x000000ff0a00720c */ /* 0x000fe20000701670 */
[----:B------:R-:W-:Y:S01]  /*0400*/  IMAD.X R16, RZ, RZ, R11, P2 ;  /* 0x000000ffff107224 */ /* 0x000fe200010e060b */
[----:B------:R-:W-:-:S02]  /*0410*/  IADD3.X R14, PT, PT, R25, R11, R4, P4, P5 ;  /* 0x0000000b190e7210 */ /* 0x000fc400027ea404 */
[----:B-1----:R-:W-:Y:S02]  /*0420*/  LEA R10, P2, R15, R8, 0x3 ;  /* 0x000000080f0a7211 */ /* 0x002fe400078418ff */
[----:B----4-:R-:W-:Y:S02]  /*0430*/  LEA R12, P4, R13, UR14, 0x3 ;  /* 0x0000000e0d0c7c11 */ /* 0x010fe4000f8818ff */
[----:B------:R-:W-:Y:S02]  /*0440*/  LEA.HI.X R11, R15, R9, R16, 0x3, P2 ;  /* 0x000000090f0b7211 */ /* 0x000fe400010f1c10 */
[----:B------:R-:W-:-:S03]  /*0450*/  LEA.HI.X R13, R13, UR15, R14, 0x3, P4 ;  /* 0x0000000f0d0d7c11 */ /* 0x000fc6000a0f1c0e */
[----:B------:R-:W3:Y:S04]  /*0460*/  @!P0 LDG.E.64 R16, desc[UR12][R10.64+0x8] ;  /* 0x0000080c0a108981 */ /* 0x000ee8000c1e1b00 */
[----:B------:R-:W3:Y:S01]  /*0470*/  @!P0 LDG.E.64 R14, desc[UR12][R12.64+0x8] ;  /* 0x0000080c0c0e8981 */ /* 0x000ee2000c1e1b00 */
[----:B------:R-:W-:-:S05]  /*0480*/  VIADD R20, R6, 0x2 ;  /* 0x0000000206147836 */ /* 0x000fca0000000000 */
[----:B------:R-:W-:-:S04]  /*0490*/  ISETP.GE.OR P2, PT, R20, UR6, P3 ;  /* 0x0000000614007c0c */ /* 0x000fc80009f46670 */
[----:B------:R-:W-:Y:S02]  /*04a0*/  ISETP.LT.OR P2, PT, R20, RZ, P2 ;  /* 0x000000ff1400720c */ /* 0x000fe40001741670 */
[----:B------:R-:W2:Y:S01]  /*04b0*/  @!P1 F2F.F64.F32 R20, R0 ;  /* 0x0000000000149310 */ /* 0x000ea20000201800 */
[----:B------:R-:W-:Y:S01]  /*04c0*/  VIADD R24, R6, 0x3 ;  /* 0x0000000306187836 */ /* 0x000fe20000000000 */
[----:B--2---:R-:W-:-:S09]  /*04d0*/  @!P1 DFMA R20, R22, R18, R20 ;  /* 0x000000121614922b */ /* 0x004fd20000000014 */
[----:B------:R-:W2:Y:S04]  /*04e0*/  @!P2 LDG.E.64 R22, desc[UR12][R10.64+0x10] ;  /* 0x0000100c0a16a981 */ /* 0x000ea8000c1e1b00 */
[----:B------:R-:W2:Y:S01]  /*04f0*/  @!P2 LDG.E.64 R18, desc[UR12][R12.64+0x10] ;  /* 0x0000100c0c12a981 */ /* 0x000ea2000c1e1b00 */
[----:B------:R-:W0:Y:S01]  /*0500*/  @!P1 F2F.F32.F64 R0, R20 ;  /* 0x0000001400009310 */ /* 0x000e220000301000 */
[----:B------:R-:W-:-:S04]  /*0510*/  ISETP.GE.OR P1, PT, R24, UR6, P3 ;  /* 0x0000000618007c0c */ /* 0x000fc80009f26670 */
[----:B------:R-:W-:-:S03]  /*0520*/  ISETP.LT.OR P1, PT, R24, RZ, P1 ;  /* 0x000000ff1800720c */ /* 0x000fc60000f21670 */
[----:B0-----:R-:W3:Y:S02]  /*0530*/  @!P0 F2F.F64.F32 R28, R0 ;  /* 0x00000000001c8310 */ /* 0x001ee40000201800 */
[----:B---3--:R-:W-:-:S08]  /*0540*/  @!P0 DFMA R28, R16, R14, R28 ;  /* 0x0000000e101c822b */ /* 0x008fd0000000001c */
[----:B------:R-:W3:Y:S04]  /*0550*/  @!P1 LDG.E.64 R16, desc[UR12][R10.64+0x18] ;  /* 0x0000180c0a109981 */ /* 0x000ee8000c1e1b00 */
[----:B------:R-:W3:Y:S01]  /*0560*/  @!P1 LDG.E.64 R14, desc[UR12][R12.64+0x18] ;  /* 0x0000180c0c0e9981 */ /* 0x000ee2000c1e1b00 */
[----:B------:R-:W0:Y:S01]  /*0570*/  @!P0 F2F.F32.F64 R0, R28 ;  /* 0x0000001c00008310 */ /* 0x000e220000301000 */
[----:B------:R-:W-:-:S05]  /*0580*/  VIADD R24, R6, 0x4 ;  /* 0x0000000406187836 */ /* 0x000fca0000000000 */
[----:B------:R-:W-:-:S04]  /*0590*/  ISETP.GE.OR P0, PT, R24, UR6, P3 ;  /* 0x0000000618007c0c */ /* 0x000fc80009f06670 */
[----:B------:R-:W-:Y:S01]  /*05a0*/  ISETP.LT.OR P0, PT, R24, RZ, P0 ;  /* 0x000000ff1800720c */ /* 0x000fe20000701670 */
[----:B0-----:R-:W2:Y:S01]  /*05b0*/  @!P2 F2F.F64.F32 R20, R0 ;  /* 0x000000000014a310 */ /* 0x001ea20000201800 */
[----:B------:R-:W-:Y:S01]  /*05c0*/  VIADD R24, R6, 0x5 ;  /* 0x0000000506187836 */ /* 0x000fe20000000000 */
[----:B--2---:R-:W-:-:S10]  /*05d0*/  @!P2 DFMA R20, R22, R18, R20 ;  /* 0x000000121614a22b */ /* 0x004fd40000000014 */
        /* <DEDUP_REMOVED lines=14> */
[----:B------:R-:W-:-:S05]  /*06c0*/  VIADD R6, R6, 0x7 ;  /* 0x0000000706067836 */ /* 0x000fca0000000000 */
[----:B------:R-:W-:-:S04]  /*06d0*/  ISETP.GE.OR P4, PT, R6, UR6, P3 ;  /* 0x0000000606007c0c */ /* 0x000fc80009f86670 */
[----:B------:R-:W-:-:S13]  /*06e0*/  ISETP.LT.OR P4, PT, R6, RZ, P4 ;  /* 0x000000ff0600720c */ /* 0x000fda0002781670 */
[----:B------:R-:W4:Y:S01]  /*06f0*/  @!P4 LDG.E.64 R28, desc[UR12][R10.64+0x38] ;  /* 0x0000380c0a1cc981 */ /* 0x000f22000c1e1b00 */
[----:B--2---:R-:W-:-:S03]  /*0700*/  @!P0 DFMA R18, R22, R18, R20 ;  /* 0x000000121612822b */ /* 0x004fc60000000014 */
[----:B------:R-:W2:Y:S04]  /*0710*/  @!P1 LDG.E.64 R20, desc[UR12][R10.64+0x30] ;  /* 0x0000300c0a149981 */ /* 0x000ea8000c1e1b00 */
[----:B------:R-:W2:Y:S04]  /*0720*/  @!P1 LDG.E.64 R22, desc[UR12][R12.64+0x30] ;  /* 0x0000300c0c169981 */ /* 0x000ea8000c1e1b00 */
[----:B------:R-:W4:Y:S01]  /*0730*/  @!P4 LDG.E.64 R12, desc[UR12][R12.64+0x38] ;  /* 0x0000380c0c0cc981 */ /* 0x000f22000c1e1b00 */
[----:B------:R-:W0:Y:S08]  /*0740*/  @!P0 F2F.F32.F64 R0, R18 ;  /* 0x0000001200008310 */ /* 0x000e300000301000 */
[----:B0-----:R-:W3:Y:S02]  /*0750*/  @!P2 F2F.F64.F32 R18, R0 ;  /* 0x000000000012a310 */ /* 0x001ee40000201800 */
[----:B---3--:R-:W-:-:S06]  /*0760*/  @!P2 DFMA R14, R14, R16, R18 ;  /* 0x000000100e0ea22b */ /* 0x008fcc0000000012 */
[----:B------:R-:W0:Y:S08]  /*0770*/  @!P2 F2F.F32.F64 R0, R14 ;  /* 0x0000000e0000a310 */ /* 0x000e300000301000 */
[----:B0-----:R-:W2:Y:S01]  /*0780*/  @!P1 F2F.F64.F32 R16, R0 ;  /* 0x0000000000109310 */ /* 0x001ea20000201800 */
[----:B------:R-:W-:-:S05]  /*0790*/  VIADD R27, R27, 0x8 ;  /* 0x000000081b1b7836 */ /* 0x000fca0000000000 */
[----:B------:R-:W-:Y:S01]  /*07a0*/  ISETP.NE.AND P0, PT, R27, UR10, PT ;  /* 0x0000000a1b007c0c */ /* 0x000fe2000bf05270 */
[----:B--2---:R-:W-:-:S06]  /*07b0*/  @!P1 DFMA R20, R20, R22, R16 ;  /* 0x000000161414922b */ /* 0x004fcc0000000010 */
[----:B------:R-:W0:Y:S08]  /*07c0*/  @!P1 F2F.F32.F64 R0, R20 ;  /* 0x0000001400009310 */ /* 0x000e300000301000 */
[----:B0-----:R-:W4:Y:S02]  /*07d0*/  @!P4 F2F.F64.F32 R16, R0 ;  /* 0x000000000010c310 */ /* 0x001f240000201800 */
[----:B----4-:R-:W-:-:S06]  /*07e0*/  @!P4 DFMA R28, R28, R12, R16 ;  /* 0x0000000c1c1cc22b */ /* 0x010fcc0000000010 */
[----:B------:R2:W0:Y:S01]  /*07f0*/  @!P4 F2F.F32.F64 R0, R28 ;  /* 0x0000001c0000c310 */ /* 0x0004220000301000 */
[----:B------:R-:W-:Y:S05]  /*0800*/  @P0 BRA `(.L_x_91) ;  /* 0xfffffff800b00947 */ /* 0x000fea000383ffff */
[----:B------:R-:W-:-:S07]  /*0810*/  IMAD.U32 R6, RZ, RZ, UR10 ;  /* 0x0000000aff067e24 */ /* 0x000fce000f8e00ff */
.L_x_90:
[----:B------:R-:W-:-:S09]  /*0820*/  UISETP.NE.AND UP1, UPT, UR8, URZ, UPT ;  /* 0x000000ff0800728c */ /* 0x000fd2000bf25270 */
[----:B------:R-:W-:Y:S05]  /*0830*/  BRA.U !UP1, `(.L_x_92) ;  /* 0x0000000509e07547 */ /* 0x000fea000b800000 */
[----:B------:R-:W-:Y:S02]  /*0840*/  UIADD3 UR11, UPT, UPT, UR8, -0x1, URZ ;  /* 0xffffffff080b7890 */ /* 0x000fe4000fffe0ff */
[----:B------:R-:W-:Y:S02]  /*0850*/  UISETP.NE.AND UP2, UPT, UR9, URZ, UPT ;  /* 0x000000ff0900728c */ /* 0x000fe4000bf45270 */
[----:B------:R-:W-:-:S09]  /*0860*/  UISETP.GE.U32.AND UP1, UPT, UR11, 0x3, UPT ;  /* 0x000000030b00788c */ /* 0x000fd2000bf26070 */
[----:B------:R-:W-:Y:S05]  /*0870*/  BRA.U !UP1, `(.L_x_93) ;  /* 0x0000000109d47547 */ /* 0x000fea000b800000 */
[----:B------:R-:W1:Y:S01]  /*0880*/  LDCU UR11, c[0x0][0x398] ;  /* 0x00007300ff0b77ac */ /* 0x000e620008000800 */
[----:B------:R-:W-:Y:S01]  /*0890*/  IMAD.IADD R18, R2, 0x1, R6 ;  /* 0x0000000102127824 */ /* 0x000fe200078e0206 */
[----:B------:R-:W3:Y:S01]  /*08a0*/  LDC.64 R26, c[0x0][0x390] ;  /* 0x0000e400ff1a7b82 */ /* 0x000ee20000000a00 */
[----:B------:R-:W2:Y:S03]  /*08b0*/  LDCU.64 UR14, c[0x0][0x388] ;  /* 0x00007100ff0e77ac */ /* 0x000ea60008000a00 */
[----:B------:R-:W-:-:S04]  /*08c0*/  ISETP.GE.AND P0, PT, R18, UR6, PT ;  /* 0x0000000612007c0c */ /* 0x000fc8000bf06270 */
[----:B------:R-:W-:-:S04]  /*08d0*/  ISETP.GT.AND P0, PT, R18, -0x1, !P0 ;  /* 0xffffffff1200780c */ /* 0x000fc80004704270 */
[----:B-1----:R-:W-:-:S13]  /*08e0*/  ISETP.GE.OR P0, PT, R5, UR11, !P0 ;  /* 0x0000000b05007c0c */ /* 0x002fda000c706670 */
[----:B------:R-:W1:Y:S01]  /*08f0*/  @!P0 LDC.64 R24, c[0x0][0x390] ;  /* 0x0000e400ff188b82 */ /* 0x000e620000000a00 */
[----:B------:R-:W-:Y:S02]  /*0900*/  @!P0 VIADD R11, R6, UR16 ;  /* 0x00000010060b8c36 */ /* 0x000fe40008000000 */
[----:B------:R-:W-:-:S05]  /*0910*/  @!P0 IMAD.IADD R13, R7, 0x1, R18 ;  /* 0x00000001070d8824 */ /* 0x000fca00078e0212 */
[----:B------:R-:W4:Y:S01]  /*0920*/  @!P0 LDC.64 R8, c[0x0][0x388] ;  /* 0x0000e200ff088b82 */ /* 0x000f220000000a00 */
[----:B-1----:R-:W-:-:S06]  /*0930*/  @!P0 IMAD.WIDE.U32 R24, R11, 0x8, R24 ;  /* 0x000000080b188825 */ /* 0x002fcc00078e0018 */
[----:B0-----:R-:W5:Y:S01]  /*0940*/  @!P0 LDG.E.64 R24, desc[UR12][R24.64] ;  /* 0x0000000c18188981 */ /* 0x001f62000c1e1b00 */
[----:B----4-:R-:W-:-:S06]  /*0950*/  @!P0 IMAD.WIDE R8, R13, 0x8, R8 ;  /* 0x000000080d088825 */ /* 0x010fcc00078e0208 */
[----:B------:R-:W5:Y:S01]  /*0960*/  @!P0 LDG.E.64 R8, desc[UR12][R8.64] ;  /* 0x0000000c08088981 */ /* 0x000f62000c1e1b00 */
[----:B------:R-:W-:Y:S01]  /*0970*/  VIADD R10, R18, 0x1 ;  /* 0x00000001120a7836 */ /* 0x000fe20000000000 */
[----:B------:R-:W-:Y:S02]  /*0980*/  ISETP.GE.AND P1, PT, R5, UR11, PT ;  /* 0x0000000b05007c0c */ /* 0x000fe4000bf26270 */
[----:B------:R-:W-:Y:S02]  /*0990*/  SHF.R.S32.HI R13, RZ, 0x1f, R7 ;  /* 0x0000001fff0d7819 */ /* 0x000fe40000011407 */
[----:B------:R-:W-:Y:S02]  /*09a0*/  ISETP.GE.OR P2, PT, R10, UR6, P1 ;  /* 0x000000060a007c0c */ /* 0x000fe40008f46670 */
[----:B------:R-:W-:Y:S02]  /*09b0*/  IADD3 R11, P3, P4, R7, R6, R2 ;  /* 0x00000006070b7210 */ /* 0x000fe40007c7e002 */
[----:B------:R-:W-:-:S02]  /*09c0*/  IADD3 R12, P5, PT, R6, UR16, RZ ;  /* 0x00000010060c7c10 */ /* 0x000fc4000ffbe0ff */
[----:B------:R-:W-:Y:S02]  /*09d0*/  ISETP.LT.OR P2, PT, R10, RZ, P2 ;  /* 0x000000ff0a00720c */ /* 0x000fe40001741670 */
[----:B------:R-:W-:Y:S01]  /*09e0*/  IADD3.X R10, PT, PT, R13, RZ, R4, P3, P4 ;  /* 0x000000ff0d0a7210 */ /* 0x000fe20001fe8404 */
[----:B------:R-:W-:Y:S01]  /*09f0*/  IMAD.X R13, RZ, RZ, RZ, P5 ;  /* 0x000000ffff0d7224 */ /* 0x000fe200028e06ff */
[C---:B--2---:R-:W-:Y:S02]  /*0a00*/  LEA R28, P4, R11.reuse, UR14, 0x3 ;  /* 0x0000000e0b1c7c11 */ /* 0x044fe4000f8818ff */
[C---:B---3--:R-:W-:Y:S02]  /*0a10*/  LEA R26, P3, R12.reuse, R26, 0x3 ;  /* 0x0000001a0c1a7211 */ /* 0x048fe400078618ff */
[----:B------:R-:W-:Y:S02]  /*0a20*/  LEA.HI.X R29, R11, UR15, R10, 0x3, P4 ;  /* 0x0000000f0b1d7c11 */ /* 0x000fe4000a0f1c0a */
[----:B------:R-:W-:-:S03]  /*0a30*/  LEA.HI.X R27, R12, R27, R13, 0x3, P3 ;  /* 0x0000001b0c1b7211 */ /* 0x000fc600018f1c0d */
[----:B------:R-:W2:Y:S04]  /*0a40*/  @!P2 LDG.E.64 R10, desc[UR12][R28.64+0x8] ;  /* 0x0000080c1c0aa981 */ /* 0x000ea8000c1e1b00 */
[----:B------:R-:W2:Y:S01]  /*0a50*/  @!P2 LDG.E.64 R12, desc[UR12][R26.64+0x8] ;  /* 0x0000080c1a0ca981 */ /* 0x000ea2000c1e1b00 */
[----:B------:R-:W-:-:S05]  /*0a60*/  VIADD R14, R18, 0x2 ;  /* 0x00000002120e7836 */ /* 0x000fca0000000000 */
[----:B------:R-:W-:-:S04]  /*0a70*/  ISETP.GE.OR P3, PT, R14, UR6, P1 ;  /* 0x000000060e007c0c */ /* 0x000fc80008f66670 */
[----:B------:R-:W-:-:S13]  /*0a80*/  ISETP.LT.OR P3, PT, R14, RZ, P3 ;  /* 0x000000ff0e00720c */ /* 0x000fda0001f61670 */
[----:B------:R-:W3:Y:S04]  /*0a90*/  @!P3 LDG.E.64 R14, desc[UR12][R28.64+0x10] ;  /* 0x0000100c1c0eb981 */ /* 0x000ee8000c1e1b00 */
[----:B------:R-:W3:Y:S01]  /*0aa0*/  @!P3 LDG.E.64 R16, desc[UR12][R26.64+0x10] ;  /* 0x0000100c1a10b981 */ /* 0x000ee2000c1e1b00 */
[----:B------:R-:W-:-:S05]  /*0ab0*/  VIADD R18, R18, 0x3 ;  /* 0x0000000312127836 */ /* 0x000fca0000000000 */
[----:B------:R-:W-:-:S04]  /*0ac0*/  ISETP.GE.OR P1, PT, R18, UR6, P1 ;  /* 0x0000000612007c0c */ /* 0x000fc80008f26670 */
[----:B------:R-:W-:-:S13]  /*0ad0*/  ISETP.LT.OR P1, PT, R18, RZ, P1 ;  /* 0x000000ff1200720c */ /* 0x000fda0000f21670 */
[----:B------:R-:W4:Y:S04]  /*0ae0*/  @!P1 LDG.E.64 R18, desc[UR12][R28.64+0x18] ;  /* 0x0000180c1c129981 */ /* 0x000f28000c1e1b00 */
[----:B------:R-:W4:Y:S01]  /*0af0*/  @!P1 LDG.E.64 R20, desc[UR12][R26.64+0x18] ;  /* 0x0000180c1a149981 */ /* 0x000f22000c1e1b00 */
[----:B------:R-:W5:Y:S01]  /*0b00*/  @!P0 F2F.F64.F32 R22, R0 ;  /* 0x0000000000168310 */ /* 0x000f620000201800 */
[----:B------:R-:W-:Y:S01]  /*0b10*/  VIADD R6, R6, 0x4 ;  /* 0x0000000406067836 */ /* 0x000fe20000000000 */
[----:B-----5:R-:W-:-:S06]  /*0b20*/  @!P0 DFMA R8, R24, R8, R22 ;  /* 0x000000081808822b */ /* 0x020fcc0000000016 */
[----:B------:R-:W0:Y:S08]  /*0b30*/  @!P0 F2F.F32.F64 R0, R8 ;  /* 0x0000000800008310 */ /* 0x000e300000301000 */
[----:B0-----:R-:W2:Y:S02]  /*0b40*/  @!P2 F2F.F64.F32 R22, R0 ;  /* 0x000000000016a310 */ /* 0x001ea40000201800 */
[----:B--2---:R-:W-:-:S06]  /*0b50*/  @!P2 DFMA R10, R12, R10, R22 ;  /* 0x0000000a0c0aa22b */ /* 0x004fcc0000000016 */
[----:B------:R-:W0:Y:S08]  /*0b60*/  @!P2 F2F.F32.F64 R0, R10 ;  /* 0x0000000a0000a310 */ /* 0x000e300000301000 */
[----:B0-----:R-:W3:Y:S02]  /*0b70*/  @!P3 F2F.F64.F32 R12, R0 ;  /* 0x00000000000cb310 */ /* 0x001ee40000201800 */
[----:B---3--:R-:W-:-:S06]  /*0b80*/  @!P3 DFMA R14, R16, R14, R12 ;  /* 0x0000000e100eb22b */ /* 0x008fcc000000000c */
[----:B------:R-:W0:Y:S08]  /*0b90*/  @!P3 F2F.F32.F64 R0, R14 ;  /* 0x0000000e0000b310 */ /* 0x000e300000301000 */
[----:B0-----:R-:W4:Y:S02]  /*0ba0*/  @!P1 F2F.F64.F32 R12, R0 ;  /* 0x00000000000c9310 */ /* 0x001f240000201800 */
[----:B----4-:R-:W-:-:S06]  /*0bb0*/  @!P1 DFMA R18, R20, R18, R12 ;  /* 0x000000121412922b */ /* 0x010fcc000000000c */
[----:B------:R1:W3:Y:S05]  /*0bc0*/  @!P1 F2F.F32.F64 R0, R18 ;  /* 0x0000001200009310 */ /* 0x0002ea0000301000 */
.L_x_93:
[----:B------:R-:W-:Y:S05]  /*0bd0*/  BRA.U !UP2, `(.L_x_92) ;  /* 0x000000010af87547 */ /* 0x000fea000b800000 */
[----:B------:R-:W4:Y:S01]  /*0be0*/  LDCU UR11, c[0x0][0x3a4] ;  /* 0x00007480ff0b77ac */ /* 0x000f220008000800 */
[----:B------:R-:W-:Y:S02]  /*0bf0*/  UISETP.NE.AND UP1, UPT, UR9, 0x1, UPT ;  /* 0x000000010900788c */ /* 0x000fe4000bf25270 */
[----:B----4-:R-:W-:-:S07]  /*0c00*/  ULOP3.LUT UP2, URZ, UR11, 0x1, URZ, 0xc0, !UPT ;  /* 0x000000010bff7892 */ /* 0x010fce000f84c0ff */
[----:B------:R-:W-:Y:S05]  /*0c10*/  BRA.U !UP1, `(.L_x_94) ;  /* 0x0000000109987547 */ /* 0x000fea000b800000 */
[----:B------:R-:W4:Y:S01]  /*0c20*/  LDCU UR11, c[0x0][0x398] ;  /* 0x00007300ff0b77ac */ /* 0x000f220008000800 */
[----:B------:R-:W-:-:S04]  /*0c30*/  IMAD.IADD R12, R2, 0x1, R6 ;  /* 0x00000001020c7824 */ /* 0x000fc800078e0206 */
[C---:B------:R-:W-:Y:S01]  /*0c40*/  VIADD R13, R12.reuse, 0x1 ;  /* 0x000000010c0d7836 */ /* 0x040fe20000000000 */
[----:B------:R-:W-:-:S04]  /*0c50*/  ISETP.GE.AND P0, PT, R12, UR6, PT ;  /* 0x000000060c007c0c */ /* 0x000fc8000bf06270 */
[----:B------:R-:W-:-:S04]  /*0c60*/  ISETP.GT.AND P0, PT, R12, -0x1, !P0 ;  /* 0xffffffff0c00780c */ /* 0x000fc80004704270 */
[C---:B----4-:R-:W-:Y:S02]  /*0c70*/  ISETP.GE.OR P0, PT, R5.reuse, UR11, !P0 ;  /* 0x0000000b05007c0c */ /* 0x050fe4000c706670 */
[----:B------:R-:W-:-:S04]  /*0c80*/  ISETP.GE.AND P1, PT, R5, UR11, PT ;  /* 0x0000000b05007c0c */ /* 0x000fc8000bf26270 */
[----:B------:R-:W-:-:S04]  /*0c90*/  ISETP.GE.OR P1, PT, R13, UR6, P1 ;  /* 0x000000060d007c0c */ /* 0x000fc80008f26670 */
[----:B------:R-:W-:-:S03]  /*0ca0*/  ISETP.LT.OR P1, PT, R13, RZ, P1 ;  /* 0x000000ff0d00720c */ /* 0x000fc60000f21670 */
[----:B------:R-:W4:Y:S01]  /*0cb0*/  @!P0 LDC.64 R8, c[0x0][0x390] ;  /* 0x0000e400ff088b82 */ /* 0x000f220000000a00 */
[----:B------:R-:W-:Y:S02]  /*0cc0*/  @!P0 VIADD R15, R6, UR16 ;  /* 0x00000010060f8c36 */ /* 0x000fe40008000000 */
[----:B------:R-:W-:-:S05]  /*0cd0*/  @!P0 IMAD.IADD R13, R7, 0x1, R12 ;  /* 0x00000001070d8824 */ /* 0x000fca00078e020c */
[----:B------:R-:W5:Y:S01]  /*0ce0*/  @!P0 LDC.64 R10, c[0x0][0x388] ;  /* 0x0000e200ff0a8b82 */ /* 0x000f620000000a00 */
[----:B----4-:R-:W-:-:S07]  /*0cf0*/  @!P0 IMAD.WIDE.U32 R8, R15, 0x8, R8 ;  /* 0x000000080f088825 */ /* 0x010fce00078e0008 */
[----:B------:R-:W4:Y:S01]  /*0d00*/  @!P1 LDC.64 R14, c[0x0][0x388] ;  /* 0x0000e200ff0e9b82 */ /* 0x000f220000000a00 */
[----:B0-----:R-:W2:Y:S01]  /*0d10*/  @!P0 LDG.E.64 R8, desc[UR12][R8.64] ;  /* 0x0000000c08088981 */ /* 0x001ea2000c1e1b00 */
[----:B-----5:R-:W-:-:S06]  /*0d20*/  @!P0 IMAD.WIDE R10, R13, 0x8, R10 ;  /* 0x000000080d0a8825 */ /* 0x020fcc00078e020a */
[----:B------:R-:W0:Y:S01]  /*0d30*/  @!P1 LDC.64 R12, c[0x0][0x390] ;  /* 0x0000e400ff0c9b82 */ /* 0x000e220000000a00 */
[----:B------:R-:W2:Y:S01]  /*0d40*/  @!P0 LDG.E.64 R10, desc[UR12][R10.64] ;  /* 0x0000000c0a0a8981 */ /* 0x000ea2000c1e1b00 */
[----:B------:R-:W-:Y:S02]  /*0d50*/  @!P1 SHF.R.S32.HI R17, RZ, 0x1f, R6 ;  /* 0x0000001fff119819 */ /* 0x000fe40000011406 */
[----:B-1----:R-:W-:Y:S02]  /*0d60*/  @!P1 IADD3 R19, P2, PT, R6, UR16, RZ ;  /* 0x0000001006139c10 */ /* 0x002fe4000ff5e0ff */
[----:B------:R-:W-:Y:S02]  /*0d70*/  @!P1 SHF.R.S32.HI R16, RZ, 0x1f, R7 ;  /* 0x0000001fff109819 */ /* 0x000fe40000011407 */
[----:B------:R-:W-:Y:S01]  /*0d80*/  @!P1 IADD3 R21, P3, P4, R7, R6, R2 ;  /* 0x0000000607159210 */ /* 0x000fe20007c7e002 */
[----:B------:R-:W-:-:S03]  /*0d90*/  @!P1 IMAD.X R18, RZ, RZ, R17, P2 ;  /* 0x000000ffff129224 */ /* 0x000fc600010e0611 */
[----:B------:R-:W-:Y:S02]  /*0da0*/  @!P1 IADD3.X R16, PT, PT, R16, R17, R4, P3, P4 ;  /* 0x0000001110109210 */ /* 0x000fe40001fe8404 */
[----:B----4-:R-:W-:Y:S02]  /*0db0*/  @!P1 LEA R14, P3, R21, R14, 0x3 ;  /* 0x0000000e150e9211 */ /* 0x010fe400078618ff */
[----:B0-----:R-:W-:Y:S02]  /*0dc0*/  @!P1 LEA R12, P2, R19, R12, 0x3 ;  /* 0x0000000c130c9211 */ /* 0x001fe400078418ff */
[----:B------:R-:W-:Y:S02]  /*0dd0*/  @!P1 LEA.HI.X R15, R21, R15, R16, 0x3, P3 ;  /* 0x0000000f150f9211 */ /* 0x000fe400018f1c10 */
[----:B------:R-:W-:-:S04]  /*0de0*/  @!P1 LEA.HI.X R13, R19, R13, R18, 0x3, P2 ;  /* 0x0000000d130d9211 */ /* 0x000fc800010f1c12 */
[----:B------:R-:W4:Y:S04]  /*0df0*/  @!P1 LDG.E.64 R14, desc[UR12][R14.64+0x8] ;  /* 0x0000080c0e0e9981 */ /* 0x000f28000c1e1b00 */
[----:B------:R-:W4:Y:S01]  /*0e00*/  @!P1 LDG.E.64 R12, desc[UR12][R12.64+0x8] ;  /* 0x0000080c0c0c9981 */ /* 0x000f22000c1e1b00 */
[----:B---3--:R-:W2:Y:S01]  /*0e10*/  @!P0 F2F.F64.F32 R16, R0 ;  /* 0x0000000000108310 */ /* 0x008ea20000201800 */
[----:B------:R-:W-:Y:S01]  /*0e20*/  VIADD R6, R6, 0x2 ;  /* 0x0000000206067836 */ /* 0x000fe20000000000 */
[----:B--2---:R-:W-:-:S06]  /*0e30*/  @!P0 DFMA R8, R8, R10, R16 ;  /* 0x0000000a0808822b */ /* 0x004fcc0000000010 */
[----:B------:R-:W0:Y:S08]  /*0e40*/  @!P0 F2F.F32.F64 R0, R8 ;  /* 0x0000000800008310 */ /* 0x000e300000301000 */
[----:B0-----:R-:W4:Y:S02]  /*0e50*/  @!P1 F2F.F64.F32 R10, R0 ;  /* 0x00000000000a9310 */ /* 0x001f240000201800 */
[----:B----4-:R-:W-:-:S06]  /*0e60*/  @!P1 DFMA R10, R12, R14, R10 ;  /* 0x0000000e0c0a922b */ /* 0x010fcc000000000a */
[----:B------:R4:W0:Y:S05]  /*0e70*/  @!P1 F2F.F32.F64 R0, R10 ;  /* 0x0000000a00009310 */ /* 0x00082a0000301000 */
.L_x_94:
[----:B------:R-:W-:Y:S05]  /*0e80*/  BRA.U !UP2, `(.L_x_92) ;  /* 0x000000010a4c7547 */ /* 0x000fea000b800000 */
[----:B------:R-:W5:Y:S01]  /*0e90*/  LDCU UR11, c[0x0][0x398] ;  /* 0x00007300ff0b77ac */ /* 0x000f620008000800 */
[----:B------:R-:W-:Y:S01]  /*0ea0*/  IMAD.IADD R12, R2, 0x1, R6 ;  /* 0x00000001020c7824 */ /* 0x000fe200078e0206 */
[----:B------:R-:W-:Y:S04]  /*0eb0*/  BSSY.RECONVERGENT B0, `(.L_x_92) ;  /* 0x0000010000007945 */ /* 0x000fe80003800200 */
[----:B------:R-:W-:-:S04]  /*0ec0*/  ISETP.GE.AND P0, PT, R12, UR6, PT ;  /* 0x000000060c007c0c */ /* 0x000fc8000bf06270 */
[----:B------:R-:W-:-:S04]  /*0ed0*/  ISETP.GT.AND P0, PT, R12, -0x1, !P0 ;  /* 0xffffffff0c00780c */ /* 0x000fc80004704270 */
[----:B-----5:R-:W-:-:S13]  /*0ee0*/  ISETP.GE.OR P0, PT, R5, UR11, !P0 ;  /* 0x0000000b05007c0c */ /* 0x020fda000c706670 */
[----:B------:R-:W-:Y:S05]  /*0ef0*/  @P0 BRA `(.L_x_95) ;  /* 0x00000000002c0947 */ /* 0x000fea0003800000 */
[----:B------:R-:W5:Y:S01]  /*0f00*/  LDC.64 R8, c[0x0][0x390] ;  /* 0x0000e400ff087b82 */ /* 0x000f620000000a00 */
[----:B------:R-:W-:Y:S02]  /*0f10*/  VIADD R5, R6, UR16 ;  /* 0x0000001006057c36 */ /* 0x000fe40008000000 */
[----:B------:R-:W-:-:S05]  /*0f20*/  IMAD.IADD R13, R7, 0x1, R12 ;  /* 0x00000001070d7824 */ /* 0x000fca00078e020c */
[----:B----4-:R-:W4:Y:S01]  /*0f30*/  LDC.64 R10, c[0x0][0x388] ;  /* 0x0000e200ff0a7b82 */ /* 0x010f220000000a00 */
[----:B-----5:R-:W-:-:S06]  /*0f40*/  IMAD.WIDE.U32 R6, R5, 0x8, R8 ;  /* 0x0000000805067825 */ /* 0x020fcc00078e0008 */
[----:B0-----:R-:W5:Y:S01]  /*0f50*/  LDG.E.64 R6, desc[UR12][R6.64] ;  /* 0x0000000c06067981 */ /* 0x001f62000c1e1b00 */
[----:B----4-:R-:W-:-:S06]  /*0f60*/  IMAD.WIDE R8, R13, 0x8, R10 ;  /* 0x000000080d087825 */ /* 0x010fcc00078e020a */
[----:B------:R-:W5:Y:S01]  /*0f70*/  LDG.E.64 R8, desc[UR12][R8.64] ;  /* 0x0000000c08087981 */ /* 0x000f62000c1e1b00 */
[----:B---3--:R-:W5:Y:S02]  /*0f80*/  F2F.F64.F32 R10, R0 ;  /* 0x00000000000a7310 */ /* 0x008f640000201800 */
[----:B-----5:R-:W-:-:S06]  /*0f90*/  DFMA R10, R6, R8, R10 ;  /* 0x00000008060a722b */ /* 0x020fcc000000000a */
[----:B------:R0:W3:Y:S05]  /*0fa0*/  F2F.F32.F64 R0, R10 ;  /* 0x0000000a00007310 */ /* 0x0000ea0000301000 */
.L_x_95:
[----:B0-----:R-:W-:Y:S05]  /*0fb0*/  BSYNC.RECONVERGENT B0 ;  /* 0x0000000000007941 */ /* 0x001fea0003800200 */
.L_x_92:
[----:B------:R-:W-:Y:S05]  /*0fc0*/  BRA.U UP0, `(.L_x_96) ;  /* 0xfffffff1007c7547 */ /* 0x000fea000b83ffff */
[----:B0--3--:R3:W0:Y:S02]  /*0fd0*/  F2F.F64.F32 R4, R0 ;  /* 0x0000000000047310 */ /* 0x0096240000201800 */
.L_x_89:
[----:B------:R-:W5:Y:S01]  /*0fe0*/  LDC.64 R6, c[0x0][0x380] ;  /* 0x0000e000ff067b82 */ /* 0x000f620000000a00 */
[----:B------:R-:W-:-:S04]  /*0ff0*/  IMAD R3, R3, UR5, R3 ;  /* 0x0000000503037c24 */ /* 0x000fc8000f8e0203 */
[----:B------:R-:W-:-:S04]  /*1000*/  IMAD.IADD R3, R2, 0x1, R3 ;  /* 0x0000000102037824 */ /* 0x000fc800078e0203 */
[----:B-----5:R-:W-:-:S05]  /*1010*/  IMAD.WIDE R2, R3, 0x8, R6 ;  /* 0x0000000803027825 */ /* 0x020fca00078e0206 */
[----:B0-----:R-:W-:Y:S01]  /*1020*/  STG.E.64 desc[UR12][R2.64], R4 ;  /* 0x0000000402007986 */ /* 0x001fe2000c101b0c */
[----:B------:R-:W-:Y:S05]  /*1030*/  EXIT ;  /* 0x000000000000794d */ /* 0x000fea0003800000 */
.L_x_97:
        /* <DEDUP_REMOVED lines=12> */
.L_x_120:


//--------------------- .text._ZN12Matrix2d_gpu16transpose_kernelIdEEvPT_S2_ii --------------------------
	.section	.text._ZN12Matrix2d_gpu16transpose_kernelIdEEvPT_S2_ii,"ax",@progbits
	.align	128
        .global         _ZN12Matrix2d_gpu16transpose_kernelIdEEvPT_S2_ii
        .type           _ZN12Matrix2d_gpu16transpose_kernelIdEEvPT_S2_ii,@function
        .size           _ZN12Matrix2d_gpu16transpose_kernelIdEEvPT_S2_ii,(.L_x_121 - _ZN12Matrix2d_gpu16transpose_kernelIdEEvPT_S2_ii)
        .other          _ZN12Matrix2d_gpu16transpose_kernelIdEEvPT_S2_ii,@"STO_CUDA_ENTRY STV_DEFAULT"
_ZN12Matrix2d_gpu16transpose_kernelIdEEvPT_S2_ii:
.text._ZN12Matrix2d_gpu16transpose_kernelIdEEvPT_S2_ii:
[----:B------:R-:W-:Y:S01]  /*0000*/  LDC R1, c[0x0][0x37c] ;  /* 0x0000df00ff017b82 */ /* 0x000fe20000000800 */
[----:B------:R-:W0:Y:S07]  /*0010*/  S2R R2, SR_TID.X ;  /* 0x0000000000027919 */ /* 0x000e2e0000002100 */
[----:B------:R-:W1:Y:S01]  /*0020*/  LDC R0, c[0x0][0x364] ;  /* 0x0000d900ff007b82 */ /* 0x000e620000000800 */
[----:B------:R-:W2:Y:S01]  /*0030*/  LDCU.64 UR6, c[0x0][0x390] ;  /* 0x00007200ff0677ac */ /* 0x000ea20008000a00 */
[----:B------:R-:W1:Y:S06]  /*0040*/  S2R R3, SR_TID.Y ;  /* 0x0000000000037919 */ /* 0x000e6c0000002200 */
[----:B------:R-:W0:Y:S08]  /*0050*/  S2UR UR5, SR_CTAID.X ;  /* 0x00000000000579c3 */ /* 0x000e300000002500 */
[----:B------:R-:W0:Y:S08]  /*0060*/  LDC R7, c[0x0][0x360] ;  /* 0x0000d800ff077b82 */ /* 0x000e300000000800 */
[----:B------:R-:W1:Y:S01]  /*0070*/  S2UR UR4, SR_CTAID.Y ;  /* 0x00000000000479c3 */ /* 0x000e620000002600 */
[----:B0-----:R-:W-:-:S05]  /*0080*/  IMAD R7, R7, UR5, R2 ;  /* 0x0000000507077c24 */ /* 0x001fca000f8e0202 */
[----:B--2---:R-:W-:Y:S01]  /*0090*/  ISETP.GE.AND P0, PT, R7, UR7, PT ;  /* 0x0000000707007c0c */ /* 0x004fe2000bf06270 */
[----:B-1----:R-:W-:-:S05]  /*00a0*/  IMAD R0, R0, UR4, R3 ;  /* 0x0000000400007c24 */ /* 0x002fca000f8e0203 */
[----:B------:R-:W-:-:S13]  /*00b0*/  ISETP.GE.OR P0, PT, R0, UR6, P0 ;  /* 0x0000000600007c0c */ /* 0x000fda0008706670 */
[----:B------:R-:W-:Y:S05]  /*00c0*/  @P0 EXIT ;  /* 0x000000000000094d */ /* 0x000fea0003800000 */
[----:B------:R-:W0:Y:S01]  /*00d0*/  LDC.64 R2, c[0x0][0x388] ;  /* 0x0000e200ff027b82 */ /* 0x000e220000000a00 */
[----:B------:R-:W1:Y:S01]  /*00e0*/  LDCU.64 UR4, c[0x0][0x358] ;  /* 0x00006b00ff0477ac */ /* 0x000e620008000a00 */
[----:B------:R-:W-:-:S04]  /*00f0*/  IMAD R5, R7, UR6, R0 ;  /* 0x0000000607057c24 */ /* 0x000fc8000f8e0200 */
[----:B0-----:R-:W-:Y:S02]  /*0100*/  IMAD.WIDE R2, R5, 0x8, R2 ;  /* 0x0000000805027825 */ /* 0x001fe400078e0202 */
[----:B------:R-:W0:Y:S04]  /*0110*/  LDC.64 R4, c[0x0][0x380] ;  /* 0x0000e000ff047b82 */ /* 0x000e280000000a00 */
[----:B-1----:R-:W2:Y:S01]  /*0120*/  LDG.E.64 R2, desc[UR4][R2.64] ;  /* 0x0000000402027981 */ /* 0x002ea2000c1e1b00 */
[----:B------:R-:W-:-:S04]  /*0130*/  IMAD R7, R0, UR7, R7 ;  /* 0x0000000700077c24 */ /* 0x000fc8000f8e0207 */
[----:B0-----:R-:W-:-:S05]  /*0140*/  IMAD.WIDE R4, R7, 0x8, R4 ;  /* 0x0000000807047825 */ /* 0x001fca00078e0204 */
[----:B--2---:R-:W-:Y:S01]  /*0150*/  STG.E.64 desc[UR4][R4.64], R2 ;  /* 0x0000000204007986 */ /* 0x004fe2000c101b04 */
[----:B------:R-:W-:Y:S05]  /*0160*/  EXIT ;  /* 0x000000000000794d */ /* 0x000fea0003800000 */
.L_x_98:
        /* <DEDUP_REMOVED lines=9> */
.L_x_121:


//--------------------- .text._ZN12Matrix2d_gpu10sum_kernelIdEEvPT_i --------------------------
	.section	.text._ZN12Matrix2d_gpu10sum_kernelIdEEvPT_i,"ax",@progbits
	.align	128
        .global         _ZN12Matrix2d_gpu10sum_kernelIdEEvPT_i
        .type           _ZN12Matrix2d_gpu10sum_kernelIdEEvPT_i,@function
        .size           _ZN12Matrix2d_gpu10sum_kernelIdEEvPT_i,(.L_x_122 - _ZN12Matrix2d_gpu10sum_kernelIdEEvPT_i)
        .other          _ZN12Matrix2d_gpu10sum_kernelIdEEvPT_i,@"STO_CUDA_ENTRY STV_DEFAULT"
_ZN12Matrix2d_gpu10sum_kernelIdEEvPT_i:
.text._ZN12Matrix2d_gpu10sum_kernelIdEEvPT_i:
[----:B------:R-:W-:Y:S01]  /*0000*/  LDC R1, c[0x0][0x37c] ;  /* 0x0000df00ff017b82 */ /* 0x000fe20000000800 */
[----:B------:R-:W0:Y:S07]  /*0010*/  S2R R8, SR_TID.X ;  /* 0x0000000000087919 */ /* 0x000e2e0000002100 */
[----:B------:R-:W1:Y:S01]  /*0020*/  S2UR UR4, SR_CTAID.X ;  /* 0x00000000000479c3 */ /* 0x000e620000002500 */
[----:B------:R-:W2:Y:S01]  /*0030*/  LDCU UR5, c[0x0][0x388] ;  /* 0x00007100ff0577ac */ /* 0x000ea20008000800 */
[----:B------:R-:W3:Y:S06]  /*0040*/  LDCU.64 UR6, c[0x0][0x358] ;  /* 0x00006b00ff0677ac */ /* 0x000eec0008000a00 */
[----:B------:R-:W1:Y:S02]  /*0050*/  LDC R10, c[0x0][0x360] ;  /* 0x0000d800ff0a7b82 */ /* 0x000e640000000800 */
[----:B-1----:R-:W-:-:S04]  /*0060*/  IMAD R7, R10, UR4, RZ ;  /* 0x000000040a077c24 */ /* 0x002fc8000f8e02ff */
[----:B0-----:R-:W-:-:S05]  /*0070*/  IMAD.IADD R5, R7, 0x1, R8 ;  /* 0x0000000107057824 */ /* 0x001fca00078e0208 */
[----:B--2---:R-:W-:-:S13]  /*0080*/  ISETP.GE.U32.AND P1, PT, R5, UR5, PT ;  /* 0x0000000505007c0c */ /* 0x004fda000bf26070 */
[----:B------:R-:W0:Y:S02]  /*0090*/  @!P1 LDC.64 R2, c[0x0][0x380] ;  /* 0x0000e000ff029b82 */ /* 0x000e240000000a00 */
[----:B0-----:R-:W-:-:S06]  /*00a0*/  @!P1 IMAD.WIDE.U32 R2, R5, 0x8, R2 ;  /* 0x0000000805029825 */ /* 0x001fcc00078e0002 */
[----:B---3--:R-:W2:Y:S01]  /*00b0*/  @!P1 LDG.E.64 R2, desc[UR6][R2.64] ;  /* 0x0000000602029981 */ /* 0x008ea2000c1e1b00 */
[----:B------:R-:W0:Y:S01]  /*00c0*/  S2UR UR5, SR_CgaCtaId ;  /* 0x00000000000579c3 */ /* 0x000e220000008800 */
[----:B------:R-:W-:Y:S01]  /*00d0*/  UMOV UR4, 0x400 ;  /* 0x0000040000047882 */ /* 0x000fe20000000000 */
[----:B------:R-:W-:Y:S02]  /*00e0*/  ISETP.GE.U32.AND P2, PT, R10, 0x2, PT ;  /* 0x000000020a00780c */ /* 0x000fe40003f46070 */
[----:B------:R-:W-:Y:S01]  /*00f0*/  ISETP.NE.AND P0, PT, R8, RZ, PT ;  /* 0x000000ff0800720c */ /* 0x000fe20003f05270 */
[----:B0-----:R-:W-:-:S06]  /*0100*/  ULEA UR4, UR5, UR4, 0x18 ;  /* 0x0000000405047291 */ /* 0x001fcc000f8ec0ff */
[----:B------:R-:W-:-:S05]  /*0110*/  LEA R9, R8, UR4, 0x3 ;  /* 0x0000000408097c11 */ /* 0x000fca000f8e18ff */
[----:B--2---:R0:W-:Y:S04]  /*0120*/  @!P1 STS.64 [R9], R2 ;  /* 0x0000000209009388 */ /* 0x0041e80000000a00 */
[----:B------:R0:W-:Y:S01]  /*0130*/  @P1 STS.64 [R9], RZ ;  /* 0x000000ff09001388 */ /* 0x0001e20000000a00 */
[----:B------:R-:W-:Y:S06]  /*0140*/  BAR.SYNC.DEFER_BLOCKING 0x0 ;  /* 0x0000000000007b1d */ /* 0x000fec0000010000 */
[----:B------:R-:W-:Y:S05]  /*0150*/  @!P2 BRA `(.L_x_99) ;  /* 0x000000000034a947 */ /* 0x000fea0003800000 */
[----:B------:R-:W-:-:S07]  /*0160*/  IMAD.MOV.U32 R0, RZ, RZ, 0x1 ;  /* 0x00000001ff007424 */ /* 0x000fce00078e00ff */
.L_x_100:
[----:B------:R-:W-:-:S05]  /*0170*/  SHF.L.U32 R11, R0, 0x1, RZ ;  /* 0x00000001000b7819 */ /* 0x000fca00000006ff */
[----:B0-----:R-:W-:-:S05]  /*0180*/  VIADD R2, R11, 0xffffffff ;  /* 0xffffffff0b027836 */ /* 0x001fca0000000000 */
[----:B------:R-:W-:-:S13]  /*0190*/  LOP3.LUT P1, RZ, R2, R8, RZ, 0xc0, !PT ;  /* 0x0000000802ff7212 */ /* 0x000fda000782c0ff */
[----:B------:R-:W-:Y:S01]  /*01a0*/  @!P1 LEA R6, R0, R9, 0x3 ;  /* 0x0000000900069211 */ /* 0x000fe200078e18ff */
[----:B------:R-:W-:Y:S01]  /*01b0*/  @!P1 LDS.64 R4, [R9] ;  /* 0x0000000009049984 */ /* 0x000fe20000000a00 */
[----:B------:R-:W-:-:S03]  /*01c0*/  IMAD.MOV.U32 R0, RZ, RZ, R11 ;  /* 0x000000ffff007224 */ /* 0x000fc600078e000b */
[----:B------:R-:W0:Y:S02]  /*01d0*/  @!P1 LDS.64 R2, [R6] ;  /* 0x0000000006029984 */ /* 0x000e240000000a00 */
[----:B0-----:R-:W-:-:S07]  /*01e0*/  @!P1 DADD R2, R2, R4 ;  /* 0x0000000002029229 */ /* 0x001fce0000000004 */
[----:B------:R1:W-:Y:S01]  /*01f0*/  @!P1 STS.64 [R9], R2 ;  /* 0x0000000209009388 */ /* 0x0003e20000000a00 */
[----:B------:R-:W-:Y:S01]  /*0200*/  BAR.SYNC.DEFER_BLOCKING 0x0 ;  /* 0x0000000000007b1d */ /* 0x000fe20000010000 */
[----:B------:R-:W-:-:S13]  /*0210*/  ISETP.GE.U32.AND P1, PT, R11, R10, PT ;  /* 0x0000000a0b00720c */ /* 0x000fda0003f26070 */
[----:B-1----:R-:W-:Y:S05]  /*0220*/  @!P1 BRA `(.L_x_100) ;  /* 0xfffffffc00d09947 */ /* 0x002fea000383ffff */
.L_x_99:
[----:B------:R-:W-:Y:S05]  /*0230*/  @P0 EXIT ;  /* 0x000000000000094d */ /* 0x000fea0003800000 */
[----:B------:R-:W1:Y:S01]  /*0240*/  S2UR UR5, SR_CgaCtaId ;  /* 0x00000000000579c3 */ /* 0x000e620000008800 */
[----:B------:R-:W-:-:S07]  /*0250*/  UMOV UR4, 0x400 ;  /* 0x0000040000047882 */ /* 0x000fce0000000000 */
[----:B------:R-:W2:Y:S01]  /*0260*/  LDC.64 R4, c[0x0][0x380] ;  /* 0x0000e000ff047b82 */ /* 0x000ea20000000a00 */
[----:B-1----:R-:W-:Y:S01]  /*0270*/  ULEA UR4, UR5, UR4, 0x18 ;  /* 0x0000000405047291 */ /* 0x002fe2000f8ec0ff */
[----:B--2---:R-:W-:-:S08]  /*0280*/  IMAD.WIDE.U32 R4, R7, 0x8, R4 ;  /* 0x0000000807047825 */ /* 0x004fd000078e0004 */
[----:B0-----:R-:W0:Y:S04]  /*0290*/  LDS.64 R2, [UR4] ;  /* 0x00000004ff027984 */ /* 0x001e280008000a00 */
[----:B0-----:R-:W-:Y:S01]  /*02a0*/  STG.E.64 desc[UR6][R4.64], R2 ;  /* 0x0000000204007986 */ /* 0x001fe2000c101b06 */
[----:B------:R-:W-:Y:S05]  /*02b0*/  EXIT ;  /* 0x000000000000794d */ /* 0x000fea0003800000 */
.L_x_101:
        /* <DEDUP_REMOVED lines=12> */
.L_x_122:


//--------------------- .text._ZN12Matrix2d_gpu15mult_num_kernelIdEEvPT_S2_S1_ii --------------------------
	.section	.text._ZN12Matrix2d_gpu15mult_num_kernelIdEEvPT_S2_S1_ii,"ax",@progbits
	.align	128
        .global         _ZN12Matrix2d_gpu15mult_num_kernelIdEEvPT_S2_S1_ii
        .type           _ZN12Matrix2d_gpu15mult_num_kernelIdEEvPT_S2_S1_ii,@function
        .size           _ZN12Matrix2d_gpu15mult_num_kernelIdEEvPT_S2_S1_ii,(.L_x_123 - _ZN12Matrix2d_gpu15mult_num_kernelIdEEvPT_S2_S1_ii)
        .other          _ZN12Matrix2d_gpu15mult_num_kernelIdEEvPT_S2_S1_ii,@"STO_CUDA_ENTRY STV_DEFAULT"
_ZN12Matrix2d_gpu15mult_num_kernelIdEEvPT_S2_S1_ii:
.text._ZN12Matrix2d_gpu15mult_num_kernelIdEEvPT_S2_S1_ii:
[----:B------:R-:W-:Y:S01]  /*0000*/  LDC R1, c[0x0][0x37c] ;  /* 0x0000df00ff017b82 */ /* 0x000fe20000000800 */
[----:B------:R-:W0:Y:S01]  /*0010*/  S2R R5, SR_CTAID.Y ;  /* 0x0000000000057919 */ /* 0x000e220000002600 */
[----:B------:R-:W1:Y:S01]  /*0020*/  LDCU UR4, c[0x0][0x360] ;  /* 0x00006c00ff0477ac */ /* 0x000e620008000800 */
[----:B------:R-:W0:Y:S01]  /*0030*/  S2R R2, SR_TID.Y ;  /* 0x0000000000027919 */ /* 0x000e220000002200 */
[----:B------:R-:W0:Y:S01]  /*0040*/  LDCU UR5, c[0x0][0x364] ;  /* 0x00006c80ff0577ac */ /* 0x000e220008000800 */
[----:B------:R-:W1:Y:S01]  /*0050*/  S2R R0, SR_CTAID.X ;  /* 0x0000000000007919 */ /* 0x000e620000002500 */
[----:B------:R-:W2:Y:S01]  /*0060*/  LDCU.64 UR6, c[0x0][0x398] ;  /* 0x00007300ff0677ac */ /* 0x000ea20008000a00 */
[----:B------:R-:W1:Y:S01]  /*0070*/  S2R R3, SR_TID.X ;  /* 0x0000000000037919 */ /* 0x000e620000002100 */
[----:B0-----:R-:W-:-:S05]  /*0080*/  IMAD R5, R5, UR5, R2 ;  /* 0x0000000505057c24 */ /* 0x001fca000f8e0202 */
[----:B--2---:R-:W-:Y:S01]  /*0090*/  ISETP.GE.AND P0, PT, R5, UR7, PT ;  /* 0x0000000705007c0c */ /* 0x004fe2000bf06270 */
[----:B-1----:R-:W-:-:S05]  /*00a0*/  IMAD R0, R0, UR4, R3 ;  /* 0x0000000400007c24 */ /* 0x002fca000f8e0203 */
[----:B------:R-:W-:-:S13]  /*00b0*/  ISETP.GE.OR P0, PT, R0, UR6, P0 ;  /* 0x0000000600007c0c */ /* 0x000fda0008706670 */
[----:B------:R-:W-:Y:S05]  /*00c0*/  @P0 EXIT ;  /* 0x000000000000094d */ /* 0x000fea0003800000 */
[----:B------:R-:W0:Y:S01]  /*00d0*/  LDC.64 R2, c[0x0][0x388] ;  /* 0x0000e200ff027b82 */ /* 0x000e220000000a00 */
[----:B------:R-:W1:Y:S01]  /*00e0*/  LDCU.64 UR4, c[0x0][0x358] ;  /* 0x00006b00ff0477ac */ /* 0x000e620008000a00 */
[----:B------:R-:W-:Y:S01]  /*00f0*/  IMAD R9, R0, UR7, R5 ;  /* 0x0000000700097c24 */ /* 0x000fe2000f8e0205 */
[----:B------:R-:W2:Y:S05]  /*0100*/  LDCU.64 UR8, c[0x0][0x390] ;  /* 0x00007200ff0877ac */ /* 0x000eaa0008000a00 */
[----:B------:R-:W3:Y:S01]  /*0110*/  LDC.64 R6, c[0x0][0x380] ;  /* 0x0000e000ff067b82 */ /* 0x000ee20000000a00 */
[----:B0-----:R-:W-:-:S06]  /*0120*/  IMAD.WIDE R2, R9, 0x8, R2 ;  /* 0x0000000809027825 */ /* 0x001fcc00078e0202 */
[----:B-1----:R-:W2:Y:S01]  /*0130*/  LDG.E.64 R2, desc[UR4][R2.64] ;  /* 0x0000000402027981 */ /* 0x002ea2000c1e1b00 */
[----:B---3--:R-:W-:Y:S01]  /*0140*/  IMAD.WIDE R6, R9, 0x8, R6 ;  /* 0x0000000809067825 */ /* 0x008fe200078e0206 */
[----:B--2---:R-:W-:-:S07]  /*0150*/  DMUL R4, R2, UR8 ;  /* 0x0000000802047c28 */ /* 0x004fce0008000000 */
[----:B------:R-:W-:Y:S01]  /*0160*/  STG.E.64 desc[UR4][R6.64], R4 ;  /* 0x0000000406007986 */ /* 0x000fe2000c101b04 */
[----:B------:R-:W-:Y:S05]  /*0170*/  EXIT ;  /* 0x000000000000794d */ /* 0x000fea0003800000 */
.L_x_102:
        /* <DEDUP_REMOVED lines=16> */
.L_x_123:


//--------------------- .text._ZN12Matrix2d_gpu11mult_kernelIdEEvPT_S2_S2_iii --------------------------
	.section	.text._ZN12Matrix2d_gpu11mult_kernelIdEEvPT_S2_S2_iii,"ax",@progbits
	.align	128
        .global         _ZN12Matrix2d_gpu11mult_kernelIdEEvPT_S2_S2_iii
        .type           _ZN12Matrix2d_gpu11mult_kernelIdEEvPT_S2_S2_iii,@function
        .size           _ZN12Matrix2d_gpu11mult_kernelIdEEvPT_S2_S2_iii,(.L_x_124 - _ZN12Matrix2d_gpu11mult_kernelIdEEvPT_S2_S2_iii)
        .other          _ZN12Matrix2d_gpu11mult_kernelIdEEvPT_S2_S2_iii,@"STO_CUDA_ENTRY STV_DEFAULT"
_ZN12Matrix2d_gpu11mult_kernelIdEEvPT_S2_S2_iii:
.text._ZN12Matrix2d_gpu11mult_kernelIdEEvPT_S2_S2_iii:
[----:B------:R-:W-:Y:S01]  /*0000*/  LDC R1, c[0x0][0x37c] ;  /* 0x0000df00ff017b82 */ /* 0x000fe20000000800 */
[----:B------:R-:W0:Y:S07]  /*0010*/  S2R R4, SR_TID.Y ;  /* 0x0000000000047919 */ /* 0x000e2e0000002200 */
[----:B------:R-:W1:Y:S01]  /*0020*/  LDC R5, c[0x0][0x360] ;  /* 0x0000d800ff057b82 */ /* 0x000e620000000800 */
[----:B------:R-:W2:Y:S01]  /*0030*/  LDCU UR6, c[0x0][0x398] ;  /* 0x00007300ff0677ac */ /* 0x000ea20008000800 */
[----:B------:R-:W1:Y:S06]  /*0040*/  S2R R2, SR_TID.X ;  /* 0x0000000000027919 */ /* 0x000e6c0000002100 */
[----:B------:R-:W0:Y:S08]  /*0050*/  S2UR UR5, SR_CTAID.Y ;  /* 0x00000000000579c3 */ /* 0x000e300000002600 */
[----:B------:R-:W0:Y:S08]  /*0060*/  LDC R3, c[0x0][0x364] ;  /* 0x0000d900ff037b82 */ /* 0x000e300000000800 */
[----:B------:R-:W1:Y:S08]  /*0070*/  S2UR UR4, SR_CTAID.X ;  /* 0x00000000000479c3 */ /* 0x000e700000002500 */
[----:B------:R-:W3:Y:S01]  /*0080*/  LDC R0, c[0x0][0x3a0] ;  /* 0x0000e800ff007b82 */ /* 0x000ee20000000800 */
[----:B0-----:R-:W-:-:S02]  /*0090*/  IMAD R3, R3, UR5, R4 ;  /* 0x0000000503037c24 */ /* 0x001fc4000f8e0204 */
[----:B-1----:R-:W-:-:S03]  /*00a0*/  IMAD R5, R5, UR4, R2 ;  /* 0x0000000405057c24 */ /* 0x002fc6000f8e0202 */
[----:B---3--:R-:W-:-:S04]  /*00b0*/  ISETP.GE.AND P0, PT, R3, R0, PT ;  /* 0x000000000300720c */ /* 0x008fc80003f06270 */
[----:B--2---:R-:W-:-:S13]  /*00c0*/  ISETP.GE.OR P0, PT, R5, UR6, P0 ;  /* 0x0000000605007c0c */ /* 0x004fda0008706670 */
[----:B------:R-:W-:Y:S05]  /*00d0*/  @P0 EXIT ;  /* 0x000000000000094d */ /* 0x000fea0003800000 */
[----:B------:R-:W0:Y:S01]  /*00e0*/  LDC R2, c[0x0][0x39c] ;  /* 0x0000e700ff027b82 */ /* 0x000e220000000800 */
[----:B------:R-:W1:Y:S01]  /*00f0*/  LDCU.64 UR6, c[0x0][0x358] ;  /* 0x00006b00ff0677ac */ /* 0x000e620008000a00 */
[----:B------:R-:W-:-:S06]  /*0100*/  IMAD R7, R5, R0, R3 ;  /* 0x0000000005077224 */ /* 0x000fcc00078e0203 */
[----:B------:R-:W2:Y:S01]  /*0110*/  LDC.64 R10, c[0x0][0x380] ;  /* 0x0000e000ff0a7b82 */ /* 0x000ea20000000a00 */
[----:B0-----:R-:W-:Y:S01]  /*0120*/  ISETP.GE.AND P0, PT, R2, 0x1, PT ;  /* 0x000000010200780c */ /* 0x001fe20003f06270 */
[----:B--2---:R-:W-:-:S05]  /*0130*/  IMAD.WIDE R10, R7, 0x8, R10 ;  /* 0x00000008070a7825 */ /* 0x004fca00078e020a */
[----:B-1----:R0:W-:Y:S07]  /*0140*/  STG.E.64 desc[UR6][R10.64], RZ ;  /* 0x000000ff0a007986 */ /* 0x0021ee000c101b06 */
[----:B------:R-:W-:Y:S05]  /*0150*/  @!P0 EXIT ;  /* 0x000000000000894d */ /* 0x000fea0003800000 */
[C---:B------:R-:W-:Y:S01]  /*0160*/  ISETP.GE.U32.AND P1, PT, R2.reuse, 0x8, PT ;  /* 0x000000080200780c */ /* 0x040fe20003f26070 */
[----:B------:R-:W-:Y:S01]  /*0170*/  HFMA2 R6, -RZ, RZ, 0, 0 ;  /* 0x00000000ff067431 */ /* 0x000fe200000001ff */
[----:B------:R-:W-:Y:S01]  /*0180*/  LOP3.LUT R4, R2, 0x7, RZ, 0xc0, !PT ;  /* 0x0000000702047812 */ /* 0x000fe200078ec0ff */
[----:B------:R-:W-:Y:S01]  /*0190*/  IMAD R5, R5, R2, RZ ;  /* 0x0000000205057224 */ /* 0x000fe200078e02ff */
[----:B------:R-:W-:Y:S02]  /*01a0*/  CS2R R16, SRZ ;  /* 0x0000000000107805 */ /* 0x000fe4000001ff00 */
[----:B------:R-:W-:-:S07]  /*01b0*/  ISETP.NE.AND P0, PT, R4, RZ, PT ;  /* 0x000000ff0400720c */ /* 0x000fce0003f05270 */
[----:B------:R-:W-:Y:S06]  /*01c0*/  @!P1 BRA `(.L_x_103) ;  /* 0x0000000000e49947 */ /* 0x000fec0003800000 */
[----:B------:R-:W1:Y:S01]  /*01d0*/  LDCU.64 UR4, c[0x0][0x388] ;  /* 0x00007100ff0477ac */ /* 0x000e620008000a00 */
[----:B------:R-:W-:Y:S02]  /*01e0*/  LOP3.LUT R6, R2, 0x7ffffff8, RZ, 0xc0, !PT ;  /* 0x7ffffff802067812 */ /* 0x000fe400078ec0ff */
[----:B------:R-:W-:Y:S02]  /*01f0*/  CS2R R16, SRZ ;  /* 0x0000000000107805 */ /* 0x000fe4000001ff00 */
[----:B------:R-:W-:Y:S02]  /*0200*/  MOV R8, R5 ;  /* 0x0000000500087202 */ /* 0x000fe40000000f00 */
[----:B------:R-:W-:Y:S02]  /*0210*/  MOV R9, R3 ;  /* 0x0000000300097202 */ /* 0x000fe40000000f00 */
[----:B------:R-:W-:Y:S01]  /*0220*/  IADD3 R7, PT, PT, -R6, RZ, RZ ;  /* 0x000000ff06077210 */ /* 0x000fe20007ffe1ff */
[----:B-1----:R-:W-:-:S04]  /*0230*/  UIADD3 UR4, UP0, UPT, UR4, 0x20, URZ ;  /* 0x0000002004047890 */ /* 0x002fc8000ff1e0ff */
[----:B------:R-:W-:-:S12]  /*0240*/  UIADD3.X UR5, UPT, UPT, URZ, UR5, URZ, UP0, !UPT ;  /* 0x00000005ff057290 */ /* 0x000fd800087fe4ff */
.L_x_104:
[----:B------:R-:W1:Y:S01]  /*0250*/  LDC.64 R24, c[0x0][0x390] ;  /* 0x0000e400ff187b82 */ /* 0x000e620000000a00 */
[----:B------:R-:W-:Y:S02]  /*0260*/  MOV R12, UR4 ;  /* 0x00000004000c7c02 */ /* 0x000fe40008000f00 */
[----:B------:R-:W-:-:S03]  /*0270*/  MOV R13, UR5 ;  /* 0x00000005000d7c02 */ /* 0x000fc60008000f00 */
[----:B------:R-:W-:-:S05]  /*0280*/  IMAD.WIDE R12, R8, 0x8, R12 ;  /* 0x00000008080c7825 */ /* 0x000fca00078e020c */
[----:B------:R-:W2:Y:S01]  /*0290*/  LDG.E.64 R14, desc[UR6][R12.64+-0x20] ;  /* 0xffffe0060c0e7981 */ /* 0x000ea2000c1e1b00 */
[----:B-1----:R-:W-:-:S05]  /*02a0*/  IMAD.WIDE R24, R9, 0x8, R24 ;  /* 0x0000000809187825 */ /* 0x002fca00078e0218 */
[----:B---3--:R-:W2:Y:S01]  /*02b0*/  LDG.E.64 R22, desc[UR6][R24.64] ;  /* 0x0000000618167981 */ /* 0x008ea2000c1e1b00 */
[----:B------:R-:W-:Y:S01]  /*02c0*/  IMAD.WIDE R26, R0, 0x8, R24 ;  /* 0x00000008001a7825 */ /* 0x000fe200078e0218 */
[----:B--2---:R-:W-:-:S07]  /*02d0*/  DFMA R22, R14, R22, R16 ;  /* 0x000000160e16722b */ /* 0x004fce0000000010 */
[----:B------:R1:W-:Y:S04]  /*02e0*/  STG.E.64 desc[UR6][R10.64], R22 ;  /* 0x000000160a007986 */ /* 0x0003e8000c101b06 */
[----:B------:R-:W2:Y:S04]  /*02f0*/  LDG.E.64 R16, desc[UR6][R12.64+-0x18] ;  /* 0xffffe8060c107981 */ /* 0x000ea8000c1e1b00 */
[----:B------:R-:W2:Y:S01]  /*0300*/  LDG.E.64 R14, desc[UR6][R26.64] ;  /* 0x000000061a0e7981 */ /* 0x000ea2000c1e1b00 */
[----:B------:R-:W-:Y:S01]  /*0310*/  IMAD.WIDE R20, R0, 0x8, R26 ;  /* 0x0000000800147825 */ /* 0x000fe200078e021a */
[----:B--2---:R-:W-:-:S07]  /*0320*/  DFMA R16, R16, R14, R22 ;  /* 0x0000000e1010722b */ /* 0x004fce0000000016 */
[----:B------:R2:W-:Y:S04]  /*0330*/  STG.E.64 desc[UR6][R10.64], R16 ;  /* 0x000000100a007986 */ /* 0x0005e8000c101b06 */
[----:B------:R-:W3:Y:S04]  /*0340*/  LDG.E.64 R18, desc[UR6][R12.64+-0x10] ;  /* 0xfffff0060c127981 */ /* 0x000ee8000c1e1b00 */
[----:B------:R-:W3:Y:S01]  /*0350*/  LDG.E.64 R14, desc[UR6][R20.64] ;  /* 0x00000006140e7981 */ /* 0x000ee2000c1e1b00 */
[----:B------:R-:W-:Y:S01]  /*0360*/  IMAD.WIDE R24, R0, 0x8, R20 ;  /* 0x0000000800187825 */ /* 0x000fe200078e0214 */
[----:B---3--:R-:W-:-:S07]  /*0370*/  DFMA R18, R18, R14, R16 ;  /* 0x0000000e1212722b */ /* 0x008fce0000000010 */
[----:B------:R3:W-:Y:S04]  /*0380*/  STG.E.64 desc[UR6][R10.64], R18 ;  /* 0x000000120a007986 */ /* 0x0007e8000c101b06 */
[----:B-1----:R-:W4:Y:S04]  /*0390*/  LDG.E.64 R22, desc[UR6][R12.64+-0x8] ;  /* 0xfffff8060c167981 */ /* 0x002f28000c1e1b00 */
[----:B------:R-:W4:Y:S01]  /*03a0*/  LDG.E.64 R14, desc[UR6][R24.64] ;  /* 0x00000006180e7981 */ /* 0x000f22000c1e1b00 */
[----:B------:R-:W-:Y:S01]  /*03b0*/  IMAD.WIDE R26, R0, 0x8, R24 ;  /* 0x00000008001a7825 */ /* 0x000fe200078e0218 */
[----:B----4-:R-:W-:-:S07]  /*03c0*/  DFMA R22, R22, R14, R18 ;  /* 0x0000000e1616722b */ /* 0x010fce0000000012 */
[----:B------:R1:W-:Y:S04]  /*03d0*/  STG.E.64 desc[UR6][R10.64], R22 ;  /* 0x000000160a007986 */ /* 0x0003e8000c101b06 */
[----:B--2---:R-:W2:Y:S04]  /*03e0*/  LDG.E.64 R16, desc[UR6][R12.64] ;  /* 0x000000060c107981 */ /* 0x004ea8000c1e1b00 */
[----:B------:R-:W2:Y:S02]  /*03f0*/  LDG.E.64 R14, desc[UR6][R26.64] ;  /* 0x000000061a0e7981 */ /* 0x000ea4000c1e1b00 */
[----:B--2---:R-:W-:Y:S01]  /*0400*/  DFMA R16, R16, R14, R22 ;  /* 0x0000000e1010722b */ /* 0x004fe20000000016 */
[----:B------:R-:W-:-:S06]  /*0410*/  IMAD.WIDE R14, R0, 0x8, R26 ;  /* 0x00000008000e7825 */ /* 0x000fcc00078e021a */
[----:B------:R2:W-:Y:S04]  /*0420*/  STG.E.64 desc[UR6][R10.64], R16 ;  /* 0x000000100a007986 */ /* 0x0005e8000c101b06 */
[----:B---3--:R-:W3:Y:S04]  /*0430*/  LDG.E.64 R18, desc[UR6][R12.64+0x8] ;  /* 0x000008060c127981 */ /* 0x008ee8000c1e1b00 */
[----:B------:R-:W3:Y:S02]  /*0440*/  LDG.E.64 R20, desc[UR6][R14.64] ;  /* 0x000000060e147981 */ /* 0x000ee4000c1e1b00 */
[----:B---3--:R-:W-:Y:S01]  /*0450*/  DFMA R18, R18, R20, R16 ;  /* 0x000000141212722b */ /* 0x008fe20000000010 */
[----:B------:R-:W-:-:S06]  /*0460*/  IMAD.WIDE R20, R0, 0x8, R14 ;  /* 0x0000000800147825 */ /* 0x000fcc00078e020e */
[----:B------:R3:W-:Y:S04]  /*0470*/  STG.E.64 desc[UR6][R10.64], R18 ;  /* 0x000000120a007986 */ /* 0x0007e8000c101b06 */
[----:B-1----:R-:W4:Y:S04]  /*0480*/  LDG.E.64 R22, desc[UR6][R12.64+0x10] ;  /* 0x000010060c167981 */ /* 0x002f28000c1e1b00 */
[----:B------:R-:W4:Y:S01]  /*0490*/  LDG.E.64 R24, desc[UR6][R20.64] ;  /* 0x0000000614187981 */ /* 0x000f22000c1e1b00 */
[----:B------:R-:W-:Y:S01]  /*04a0*/  IADD3 R7, PT, PT, R7, 0x8, RZ ;  /* 0x0000000807077810 */ /* 0x000fe20007ffe0ff */
[----:B----4-:R-:W-:Y:S01]  /*04b0*/  DFMA R22, R22, R24, R18 ;  /* 0x000000181616722b */ /* 0x010fe20000000012 */
[----:B------:R-:W-:-:S06]  /*04c0*/  IMAD.WIDE R24, R0, 0x8, R20 ;  /* 0x0000000800187825 */ /* 0x000fcc00078e0214 */
[----:B------:R3:W-:Y:S04]  /*04d0*/  STG.E.64 desc[UR6][R10.64], R22 ;  /* 0x000000160a007986 */ /* 0x0007e8000c101b06 */
[----:B--2---:R-:W2:Y:S04]  /*04e0*/  LDG.E.64 R16, desc[UR6][R12.64+0x18] ;  /* 0x000018060c107981 */ /* 0x004ea8000c1e1b00 */
[----:B------:R-:W2:Y:S01]  /*04f0*/  LDG.E.64 R24, desc[UR6][R24.64] ;  /* 0x0000000618187981 */ /* 0x000ea2000c1e1b00 */
[----:B------:R-:W-:Y:S02]  /*0500*/  ISETP.NE.AND P1, PT, R7, RZ, PT ;  /* 0x000000ff0700720c */ /* 0x000fe40003f25270 */
[----:B------:R-:W-:-:S02]  /*0510*/  LEA R9, R0, R9, 0x3 ;  /* 0x0000000900097211 */ /* 0x000fc400078e18ff */
[----:B------:R-:W-:Y:S01]  /*0520*/  IADD3 R8, PT, PT, R8, 0x8, RZ ;  /* 0x0000000808087810 */ /* 0x000fe20007ffe0ff */
[----:B--2---:R-:W-:-:S07]  /*0530*/  DFMA R16, R16, R24, R22 ;  /* 0x000000181010722b */ /* 0x004fce0000000016 */
[----:B------:R3:W-:Y:S01]  /*0540*/  STG.E.64 desc[UR6][R10.64], R16 ;  /* 0x000000100a007986 */ /* 0x0007e2000c101b06 */
[----:B------:R-:W-:Y:S05]  /*0550*/  @P1 BRA `(.L_x_104) ;  /* 0xfffffffc003c1947 */ /* 0x000fea000383ffff */
.L_x_103:
[----:B------:R-:W-:Y:S05]  /*0560*/  @!P0 EXIT ;  /* 0x000000000000894d */ /* 0x000fea0003800000 */
[----:B------:R-:W-:Y:S02]  /*0570*/  ISETP.GE.U32.AND P0, PT, R4, 0x4, PT ;  /* 0x000000040400780c */ /* 0x000fe40003f06070 */
[----:B------:R-:W-:-:S04]  /*0580*/  LOP3.LUT R7, R2, 0x3, RZ, 0xc0, !PT ;  /* 0x0000000302077812 */ /* 0x000fc800078ec0ff */
[----:B------:R-:W-:-:S07]  /*0590*/  ISETP.NE.AND P1, PT, R7, RZ, PT ;  /* 0x000000ff0700720c */ /* 0x000fce0003f25270 */
[----:B------:R-:W-:Y:S06]  /*05a0*/  @!P0 BRA `(.L_x_105) ;  /* 0x0000000000688947 */ /* 0x000fec0003800000 */
[----:B------:R-:W1:Y:S01]  /*05b0*/  LDC.64 R8, c[0x0][0x388] ;  /* 0x0000e200ff087b82 */ /* 0x000e620000000a00 */
[----:B------:R-:W-:Y:S01]  /*05c0*/  IADD3 R13, PT, PT, R5, R6, RZ ;  /* 0x00000006050d7210 */ /* 0x000fe20007ffe0ff */
[----:B---3--:R-:W-:-:S06]  /*05d0*/  IMAD R19, R6, R0, R3 ;  /* 0x0000000006137224 */ /* 0x008fcc00078e0203 */
[----:B------:R-:W2:Y:S01]  /*05e0*/  LDC.64 R14, c[0x0][0x390] ;  /* 0x0000e400ff0e7b82 */ /* 0x000ea20000000a00 */
[----:B-1----:R-:W-:-:S05]  /*05f0*/  IMAD.WIDE R8, R13, 0x8, R8 ;  /* 0x000000080d087825 */ /* 0x002fca00078e0208 */
[----:B------:R-:W3:Y:S01]  /*0600*/  LDG.E.64 R12, desc[UR6][R8.64] ;  /* 0x00000006080c7981 */ /* 0x000ee2000c1e1b00 */
[----:B--2---:R-:W-:-:S05]  /*0610*/  IMAD.WIDE R14, R19, 0x8, R14 ;  /* 0x00000008130e7825 */ /* 0x004fca00078e020e */
[----:B------:R-:W3:Y:S02]  /*0620*/  LDG.E.64 R18, desc[UR6][R14.64] ;  /* 0x000000060e127981 */ /* 0x000ee4000c1e1b00 */
[----:B---3--:R-:W-:Y:S01]  /*0630*/  DFMA R12, R12, R18, R16 ;  /* 0x000000120c0c722b */ /* 0x008fe20000000010 */
[----:B------:R-:W-:-:S06]  /*0640*/  IMAD.WIDE R18, R0, 0x8, R14 ;  /* 0x0000000800127825 */ /* 0x000fcc00078e020e */
[----:B------:R1:W-:Y:S04]  /*0650*/  STG.E.64 desc[UR6][R10.64], R12 ;  /* 0x0000000c0a007986 */ /* 0x0003e8000c101b06 */
[----:B------:R-:W2:Y:S04]  /*0660*/  LDG.E.64 R16, desc[UR6][R8.64+0x8] ;  /* 0x0000080608107981 */ /* 0x000ea8000c1e1b00 */
[----:B------:R-:W2:Y:S01]  /*0670*/  LDG.E.64 R20, desc[UR6][R18.64] ;  /* 0x0000000612147981 */ /* 0x000ea2000c1e1b00 */
        /* <DEDUP_REMOVED lines=10> */
[----:B------:R-:W-:Y:S01]  /*0720*/  IADD3 R6, PT, PT, R6, 0x4, RZ ;  /* 0x0000000406067810 */ /* 0x000fe20007ffe0ff */
[----:B--2---:R-:W-:-:S07]  /*0730*/  DFMA R16, R16, R14, R24 ;  /* 0x0000000e1010722b */ /* 0x004fce0000000018 */
[----:B------:R1:W-:Y:S04]  /*0740*/  STG.E.64 desc[UR6][R10.64], R16 ;  /* 0x000000100a007986 */ /* 0x0003e8000c101b06 */
.L_x_105:
[----:B------:R-:W-:Y:S05]  /*0750*/  @!P1 EXIT ;  /* 0x000000000000994d */ /* 0x000fea0003800000 */
[----:B------:R-:W-:Y:S02]  /*0760*/  ISETP.NE.AND P0, PT, R7, 0x1, PT ;  /* 0x000000010700780c */ /* 0x000fe40003f05270 */
[----:B------:R-:W-:-:S04]  /*0770*/  LOP3.LUT R2, R2, 0x1, RZ, 0xc0, !PT ;  /* 0x0000000102027812 */ /* 0x000fc800078ec0ff */
[----:B------:R-:W-:-:S07]  /*0780*/  ISETP.NE.U32.AND P1, PT, R2, 0x1, PT ;  /* 0x000000010200780c */ /* 0x000fce0003f25070 */
[----:B------:R-:W-:Y:S06]  /*0790*/  @!P0 BRA `(.L_x_106) ;  /* 0x0000000000408947 */ /* 0x000fec0003800000 */
[----:B------:R-:W2:Y:S01]  /*07a0*/  LDC.64 R8, c[0x0][0x388] ;  /* 0x0000e200ff087b82 */ /* 0x000ea20000000a00 */
[----:B------:R-:W-:Y:S01]  /*07b0*/  IADD3 R15, PT, PT, R5, R6, RZ ;  /* 0x00000006050f7210 */ /* 0x000fe20007ffe0ff */
[----:B---3--:R-:W-:-:S06]  /*07c0*/  IMAD R19, R6, R0, R3 ;  /* 0x0000000006137224 */ /* 0x008fcc00078e0203 */
[----:B-1----:R-:W1:Y:S01]  /*07d0*/  LDC.64 R12, c[0x0][0x390] ;  /* 0x0000e400ff0c7b82 */ /* 0x002e620000000a00 */
[----:B--2---:R-:W-:-:S05]  /*07e0*/  IMAD.WIDE R14, R15, 0x8, R8 ;  /* 0x000000080f0e7825 */ /* 0x004fca00078e0208 */
[----:B------:R-:W2:Y:S01]  /*07f0*/  LDG.E.64 R8, desc[UR6][R14.64] ;  /* 0x000000060e087981 */ /* 0x000ea2000c1e1b00 */
[----:B-1----:R-:W-:-:S05]  /*0800*/  IMAD.WIDE R18, R19, 0x8, R12 ;  /* 0x0000000813127825 */ /* 0x002fca00078e020c */
[----:B------:R-:W2:Y:S02]  /*0810*/  LDG.E.64 R12, desc[UR6][R18.64] ;  /* 0x00000006120c7981 */ /* 0x000ea4000c1e1b00 */
[----:B--2---:R-:W-:Y:S01]  /*0820*/  DFMA R8, R8, R12, R16 ;  /* 0x0000000c0808722b */ /* 0x004fe20000000010 */
[----:B------:R-:W-:-:S06]  /*0830*/  IMAD.WIDE R12, R0, 0x8, R18 ;  /* 0x00000008000c7825 */ /* 0x000fcc00078e0212 */
[----:B------:R2:W-:Y:S04]  /*0840*/  STG.E.64 desc[UR6][R10.64], R8 ;  /* 0x000000080a007986 */ /* 0x0005e8000c101b06 */
[----:B------:R-:W3:Y:S04]  /*0850*/  LDG.E.64 R16, desc[UR6][R14.64+0x8] ;  /* 0x000008060e107981 */ /* 0x000ee8000c1e1b00 */
[----:B------:R-:W3:Y:S01]  /*0860*/  LDG.E.64 R12, desc[UR6][R12.64] ;  /* 0x000000060c0c7981 */ /* 0x000ee2000c1e1b00 */
[----:B------:R-:W-:Y:S01]  /*0870*/  IADD3 R6, PT, PT, R6, 0x2, RZ ;  /* 0x0000000206067810 */ /* 0x000fe20007ffe0ff */
[----:B---3--:R-:W-:-:S07]  /*0880*/  DFMA R16, R16, R12, R8 ;  /* 0x0000000c1010722b */ /* 0x008fce0000000008 */
[----:B------:R2:W-:Y:S04]  /*0890*/  STG.E.64 desc[UR6][R10.64], R16 ;  /* 0x000000100a007986 */ /* 0x0005e8000c101b06 */
.L_x_106:
[----:B------:R-:W-:Y:S05]  /*08a0*/  @P1 EXIT ;  /* 0x000000000000194d */ /* 0x000fea0003800000 */
[----:B--2---:R-:W2:Y:S01]  /*08b0*/  LDC.64 R8, c[0x0][0x388] ;  /* 0x0000e200ff087b82 */ /* 0x004ea20000000a00 */
[----:B------:R-:W-:Y:S01]  /*08c0*/  IADD3 R5, PT, PT, R5, R6, RZ ;  /* 0x0000000605057210 */ /* 0x000fe20007ffe0ff */
[----:B------:R-:W-:-:S06]  /*08d0*/  IMAD R7, R6, R0, R3 ;  /* 0x0000000006077224 */ /* 0x000fcc00078e0203 */
[----:B-1----:R-:W1:Y:S01]  /*08e0*/  LDC.64 R12, c[0x0][0x390] ;  /* 0x0000e400ff0c7b82 */ /* 0x002e620000000a00 */
[----:B--2---:R-:W-:-:S06]  /*08f0*/  IMAD.WIDE R2, R5, 0x8, R8 ;  /* 0x0000000805027825 */ /* 0x004fcc00078e0208 */
[----:B------:R-:W3:Y:S01]  /*0900*/  LDG.E.64 R2, desc[UR6][R2.64] ;  /* 0x0000000602027981 */ /* 0x000ee2000c1e1b00 */
[----:B-1----:R-:W-:-:S06]  /*0910*/  IMAD.WIDE R4, R7, 0x8, R12 ;  /* 0x0000000807047825 */ /* 0x002fcc00078e020c */
[----:B------:R-:W3:Y:S02]  /*0920*/  LDG.E.64 R4, desc[UR6][R4.64] ;  /* 0x0000000604047981 */ /* 0x000ee4000c1e1b00 */
[----:B---3--:R-:W-:-:S07]  /*0930*/  DFMA R16, R2, R4, R16 ;  /* 0x000000040210722b */ /* 0x008fce0000000010 */
[----:B------:R-:W-:Y:S01]  /*0940*/  STG.E.64 desc[UR6][R10.64], R16 ;  /* 0x000000100a007986 */ /* 0x000fe2000c101b06 */
[----:B------:R-:W-:Y:S05]  /*0950*/  EXIT ;  /* 0x000000000000794d */ /* 0x000fea0003800000 */
.L_x_107:
        /* <DEDUP_REMOVED lines=10> */
.L_x_124:


//--------------------- .text._ZN12Matrix2d_gpu13assign_kernelIdEEvPT_S2_i --------------------------
	.section	.text._ZN12Matrix2d_gpu13assign_kernelIdEEvPT_S2_i,"ax",@progbits
	.align	128
        .global         _ZN12Matrix2d_gpu13assign_kernelIdEEvPT_S2_i
        .type           _ZN12Matrix2d_gpu13assign_kernelIdEEvPT_S2_i,@function
        .size           _ZN12Matrix2d_gpu13assign_kernelIdEEvPT_S2_i,(.L_x_125 - _ZN12Matrix2d_gpu13assign_kernelIdEEvPT_S2_i)
        .other          _ZN12Matrix2d_gpu13assign_kernelIdEEvPT_S2_i,@"STO_CUDA_ENTRY STV_DEFAULT"
_ZN12Matrix2d_gpu13assign_kernelIdEEvPT_S2_i:
.text._ZN12Matrix2d_gpu13assign_kernelIdEEvPT_S2_i:
[----:B------:R-:W-:Y:S01]  /*0000*/  LDC R1, c[0x0][0x37c] ;  /* 0x0000df00ff017b82 */ /* 0x000fe20000000800 */
[----:B------:R-:W0:Y:S07]  /*0010*/  S2R R0, SR_TID.X ;  /* 0x0000000000007919 */ /* 0x000e2e0000002100 */
[----:B------:R-:W0:Y:S01]  /*0020*/  S2UR UR4, SR_CTAID.X ;  /* 0x00000000000479c3 */ /* 0x000e220000002500 */
[----:B------:R-:W1:Y:S07]  /*0030*/  LDCU UR5, c[0x0][0x390] ;  /* 0x00007200ff0577ac */ /* 0x000e6e0008000800 */
[----:B------:R-:W0:Y:S02]  /*0040*/  LDC R7, c[0x0][0x360] ;  /* 0x0000d800ff077b82 */ /* 0x000e240000000800 */
[----:B0-----:R-:W-:-:S05]  /*0050*/  IMAD R7, R7, UR4, R0 ;  /* 0x0000000407077c24 */ /* 0x001fca000f8e0200 */
[----:B-1----:R-:W-:-:S13]  /*0060*/  ISETP.GE.AND P0, PT, R7, UR5, PT ;  /* 0x0000000507007c0c */ /* 0x002fda000bf06270 */
[----:B------:R-:W-:Y:S05]  /*0070*/  @P0 EXIT ;  /* 0x000000000000094d */ /* 0x000fea0003800000 */
[----:B------:R-:W0:Y:S01]  /*0080*/  LDC.64 R2, c[0x0][0x388] ;  /* 0x0000e200ff027b82 */ /* 0x000e220000000a00 */
[----:B------:R-:W1:Y:S07]  /*0090*/  LDCU.64 UR4, c[0x0][0x358] ;  /* 0x00006b00ff0477ac */ /* 0x000e6e0008000a00 */
[----:B------:R-:W2:Y:S01]  /*00a0*/  LDC.64 R4, c[0x0][0x380] ;  /* 0x0000e000ff047b82 */ /* 0x000ea20000000a00 */
[----:B0-----:R-:W-:-:S06]  /*00b0*/  IMAD.WIDE R2, R7, 0x8, R2 ;  /* 0x0000000807027825 */ /* 0x001fcc00078e0202 */
[----:B-1----:R-:W3:Y:S01]  /*00c0*/  LDG.E.64 R2, desc[UR4][R2.64] ;  /* 0x0000000402027981 */ /* 0x002ee2000c1e1b00 */
[----:B--2---:R-:W-:-:S05]  /*00d0*/  IMAD.WIDE R4, R7, 0x8, R4 ;  /* 0x0000000807047825 */ /* 0x004fca00078e0204 */
[----:B---3--:R-:W-:Y:S01]  /*00e0*/  STG.E.64 desc[UR4][R4.64], R2 ;  /* 0x0000000204007986 */ /* 0x008fe2000c101b04 */
[----:B------:R-:W-:Y:S05]  /*00f0*/  EXIT ;  /* 0x000000000000794d */ /* 0x000fea0003800000 */
.L_x_108:
        /* <DEDUP_REMOVED lines=16> */
.L_x_125:


//--------------------- .text._ZN12Matrix2d_gpu14add_num_kernelIdEEvPT_S2_S1_ii --------------------------
	.section	.text._ZN12Matrix2d_gpu14add_num_kernelIdEEvPT_S2_S1_ii,"ax",@progbits
	.align	128
        .global         _ZN12Matrix2d_gpu14add_num_kernelIdEEvPT_S2_S1_ii
        .type           _ZN12Matrix2d_gpu14add_num_kernelIdEEvPT_S2_S1_ii,@function
        .size           _ZN12Matrix2d_gpu14add_num_kernelIdEEvPT_S2_S1_ii,(.L_x_126 - _ZN12Matrix2d_gpu14add_num_kernelIdEEvPT_S2_S1_ii)
        .other          _ZN12Matrix2d_gpu14add_num_kernelIdEEvPT_S2_S1_ii,@"STO_CUDA_ENTRY STV_DEFAULT"
_ZN12Matrix2d_gpu14add_num_kernelIdEEvPT_S2_S1_ii:
.text._ZN12Matrix2d_gpu14add_num_kernelIdEEvPT_S2_S1_ii:
        /* <DEDUP_REMOVED lines=21> */
[----:B--2---:R-:W-:-:S07]  /*0150*/  DADD R4, R2, UR8 ;  /* 0x0000000802047e29 */ /* 0x004fce0008000000 */
[----:B------:R-:W-:Y:S01]  /*0160*/  STG.E.64 desc[UR4][R6.64], R4 ;  /* 0x0000000406007986 */ /* 0x000fe2000c101b04 */
[----:B------:R-:W-:Y:S05]  /*0170*/  EXIT ;  /* 0x000000000000794d */ /* 0x000fea0003800000 */
.L_x_109:
        /* <DEDUP_REMOVED lines=16> */
.L_x_126:


//--------------------- .text._ZN12Matrix2d_gpu10add_kernelIdEEvPT_S2_S2_ii --------------------------
	.section	.text._ZN12Matrix2d_gpu10add_kernelIdEEvPT_S2_S2_ii,"ax",@progbits
	.align	128
        .global         _ZN12Matrix2d_gpu10add_kernelIdEEvPT_S2_S2_ii
        .type           _ZN12Matrix2d_gpu10add_kernelIdEEvPT_S2_S2_ii,@function
        .size           _ZN12Matrix2d_gpu10add_kernelIdEEvPT_S2_S2_ii,(.L_x_127 - _ZN12Matrix2d_gpu10add_kernelIdEEvPT_S2_S2_ii)
        .other          _ZN12Matrix2d_gpu10add_kernelIdEEvPT_S2_S2_ii,@"STO_CUDA_ENTRY STV_DEFAULT"
_ZN12Matrix2d_gpu10add_kernelIdEEvPT_S2_S2_ii:
.text._ZN12Matrix2d_gpu10add_kernelIdEEvPT_S2_S2_ii:
        /* <DEDUP_REMOVED lines=15> */
[----:B------:R-:W-:-:S06]  /*00f0*/  IMAD R11, R0, UR7, R7 ;  /* 0x00000007000b7c24 */ /* 0x000fcc000f8e0207 */
[----:B------:R-:W2:Y:S08]  /*0100*/  LDC.64 R4, c[0x0][0x390] ;  /* 0x0000e400ff047b82 */ /* 0x000eb00000000a00 */
[----:B------:R-:W3:Y:S01]  /*0110*/  LDC.64 R8, c[0x0][0x380] ;  /* 0x0000e000ff087b82 */ /* 0x000ee20000000a00 */
[----:B0-----:R-:W-:-:S06]  /*0120*/  IMAD.WIDE R2, R11, 0x8, R2 ;  /* 0x000000080b027825 */ /* 0x001fcc00078e0202 */
[----:B-1----:R-:W4:Y:S01]  /*0130*/  LDG.E.64 R2, desc[UR4][R2.64] ;  /* 0x0000000402027981 */ /* 0x002f22000c1e1b00 */
[----:B--2---:R-:W-:-:S06]  /*0140*/  IMAD.WIDE R4, R11, 0x8, R4 ;  /* 0x000000080b047825 */ /* 0x004fcc00078e0204 */
[----:B------:R-:W4:Y:S01]  /*0150*/  LDG.E.64 R4, desc[UR4][R4.64] ;  /* 0x0000000404047981 */ /* 0x000f22000c1e1b00 */
[----:B---3--:R-:W-:Y:S01]  /*0160*/  IMAD.WIDE R8, R11, 0x8, R8 ;  /* 0x000000080b087825 */ /* 0x008fe200078e0208 */
[----:B----4-:R-:W-:-:S07]  /*0170*/  DADD R6, R2, R4 ;  /* 0x0000000002067229 */ /* 0x010fce0000000004 */
[----:B------:R-:W-:Y:S01]  /*0180*/  STG.E.64 desc[UR4][R8.64], R6 ;  /* 0x0000000608007986 */ /* 0x000fe2000c101b04 */
[----:B------:R-:W-:Y:S05]  /*0190*/  EXIT ;  /* 0x000000000000794d */ /* 0x000fea0003800000 */
.L_x_110:
        /* <DEDUP_REMOVED lines=14> */
.L_x_127:


//--------------------- .nv.shared.reserved.0     --------------------------
	.section	.nv.shared.reserved.0,"aw",@nobits
	.weak		__nv_reservedSMEM_offset_0_alias
	.size		__nv_reservedSMEM_offset_0_alias, 0, 64
	.other		__nv_reservedSMEM_offset_0_alias,@"STO_CUDA_RESERVED_SHARED STV_DEFAULT"
__nv_reservedSMEM_offset_0_alias:
	.zero		0
	.zero		64


//--------------------- .nv.shared._ZN12Matrix2d_gpu10sum_kernelIdEEvPT_i --------------------------
	.section	.nv.shared._ZN12Matrix2d_gpu10sum_kernelIdEEvPT_i,"aw",@nobits
	.sectionflags	@""
	.align	8
.nv.shared._ZN12Matrix2d_gpu10sum_kernelIdEEvPT_i:
	.zero		9216


//--------------------- .nv.constant0._ZN12Matrix2d_gpu16inverse_U_kernelIdEEvPT_S2_i --------------------------
	.section	.nv.constant0._ZN12Matrix2d_gpu16inverse_U_kernelIdEEvPT_S2_i,"a",@progbits
	.sectionflags	@""
	.align	4
.nv.constant0._ZN12Matrix2d_gpu16inverse_U_kernelIdEEvPT_S2_i:
	.zero		916


//--------------------- .nv.constant0._ZN12Matrix2d_gpu16inverse_L_kernelIdEEvPT_S2_i --------------------------
	.section	.nv.constant0._ZN12Matrix2d_gpu16inverse_L_kernelIdEEvPT_S2_i,"a",@progbits
	.sectionflags	@""
	.align	4
.nv.constant0._ZN12Matrix2d_gpu16inverse_L_kernelIdEEvPT_S2_i:
	.zero		916


//--------------------- .nv.constant0._ZN12Matrix2d_gpu18inverse_dag_kernelIdEEvPT_S2_i --------------------------
	.section	.nv.constant0._ZN12Matrix2d_gpu18inverse_dag_kernelIdEEvPT_S2_i,"a",@progbits
	.sectionflags	@""
	.align	4
.nv.constant0._ZN12Matrix2d_gpu18inverse_dag_kernelIdEEvPT_S2_i:
	.zero		916


//--------------------- .nv.constant0._ZN12Matrix2d_gpu10det_kernelIdEEvPT_S2_i --------------------------
	.section	.nv.constant0._ZN12Matrix2d_gpu10det_kernelIdEEvPT_S2_i,"a",@progbits
	.sectionflags	@""
	.align	4
.nv.constant0._ZN12Matrix2d_gpu10det_kernelIdEEvPT_S2_i:
	.zero		916


//--------------------- .nv.constant0._ZN12Matrix2d_gpu8U_kernelIdEEvPT_S2_i --------------------------
	.section	.nv.constant0._ZN12Matrix2d_gpu8U_kernelIdEEvPT_S2_i,"a",@progbits
	.sectionflags	@""
	.align	4
.nv.constant0._ZN12Matrix2d_gpu8U_kernelIdEEvPT_S2_i:
	.zero		916


//--------------------- .nv.constant0._ZN12Matrix2d_gpu8L_kernelIdEEvPT_S2_i --------------------------
	.section	.nv.constant0._ZN12Matrix2d_gpu8L_kernelIdEEvPT_S2_i,"a",@progbits
	.sectionflags	@""
	.align	4
.nv.constant0._ZN12Matrix2d_gpu8L_kernelIdEEvPT_S2_i:
	.zero		916


//--------------------- .nv.constant0._ZN12Matrix2d_gpu9LU_kernelIdEEvPT_ii --------------------------
	.section	.nv.constant0._ZN12Matrix2d_gpu9LU_kernelIdEEvPT_ii,"a",@progbits
	.sectionflags	@""
	.align	4
.nv.constant0._ZN12Matrix2d_gpu9LU_kernelIdEEvPT_ii:
	.zero		912


//--------------------- .nv.constant0._ZN12Matrix2d_gpu10cov_kernelIdEEvPT_S2_S2_iiii --------------------------
	.section	.nv.constant0._ZN12Matrix2d_gpu10cov_kernelIdEEvPT_S2_S2_iiii,"a",@progbits
	.sectionflags	@""
	.align	4
.nv.constant0._ZN12Matrix2d_gpu10cov_kernelIdEEvPT_S2_S2_iiii:
	.zero		936


//--------------------- .nv.constant0._ZN12Matrix2d_gpu16transpose_kernelIdEEvPT_S2_ii --------------------------
	.section	.nv.constant0._ZN12Matrix2d_gpu16transpose_kernelIdEEvPT_S2_ii,"a",@progbits
	.sectionflags	@""
	.align	4
.nv.constant0._ZN12Matrix2d_gpu16transpose_kernelIdEEvPT_S2_ii:
	.zero		920


//--------------------- .nv.constant0._ZN12Matrix2d_gpu10sum_kernelIdEEvPT_i --------------------------
	.section	.nv.constant0._ZN12Matrix2d_gpu10sum_kernelIdEEvPT_i,"a",@progbits
	.sectionflags	@""
	.align	4
.nv.constant0._ZN12Matrix2d_gpu10sum_kernelIdEEvPT_i:
	.zero		908


//--------------------- .nv.constant0._ZN12Matrix2d_gpu15mult_num_kernelIdEEvPT_S2_S1_ii --------------------------
	.section	.nv.constant0._ZN12Matrix2d_gpu15mult_num_kernelIdEEvPT_S2_S1_ii,"a",@progbits
	.sectionflags	@""
	.align	4
.nv.constant0._ZN12Matrix2d_gpu15mult_num_kernelIdEEvPT_S2_S1_ii:
	.zero		928


//--------------------- .nv.constant0._ZN12Matrix2d_gpu11mult_kernelIdEEvPT_S2_S2_iii --------------------------
	.section	.nv.constant0._ZN12Matrix2d_gpu11mult_kernelIdEEvPT_S2_S2_iii,"a",@progbits
	.sectionflags	@""
	.align	4
.nv.constant0._ZN12Matrix2d_gpu11mult_kernelIdEEvPT_S2_S2_iii:
	.zero		932


//--------------------- .nv.constant0._ZN12Matrix2d_gpu13assign_kernelIdEEvPT_S2_i --------------------------
	.section	.nv.constant0._ZN12Matrix2d_gpu13assign_kernelIdEEvPT_S2_i,"a",@progbits
	.sectionflags	@""
	.align	4
.nv.constant0._ZN12Matrix2d_gpu13assign_kernelIdEEvPT_S2_i:
	.zero		916


//--------------------- .nv.constant0._ZN12Matrix2d_gpu14add_num_kernelIdEEvPT_S2_S1_ii --------------------------
	.section	.nv.constant0._ZN12Matrix2d_gpu14add_num_kernelIdEEvPT_S2_S1_ii,"a",@progbits
	.sectionflags	@""
	.align	4
.nv.constant0._ZN12Matrix2d_gpu14add_num_kernelIdEEvPT_S2_S1_ii:
	.zero		928


//--------------------- .nv.constant0._ZN12Matrix2d_gpu10add_kernelIdEEvPT_S2_S2_ii --------------------------
	.section	.nv.constant0._ZN12Matrix2d_gpu10add_kernelIdEEvPT_S2_S2_ii,"a",@progbits
	.sectionflags	@""
	.align	4
.nv.constant0._ZN12Matrix2d_gpu10add_kernelIdEEvPT_S2_S2_ii:
	.zero		928


//--------------------- SYMBOLS --------------------------

	.type		.nv.reservedSmem.offset0,@object
	.size		.nv.reservedSmem.offset0,0x4
	.type		.nv.reservedSmem.cap,@object
	.size		.nv.reservedSmem.cap,0x4
